// auto-generated by cutlass_sweep.gemm — config: {"arch": "sm_90", "cluster_m": 4, "cluster_n": 1, "dtype": "int8", "dtype_b": "int8", "layout": "nt", "stages": 0, "tile_k": 32, "tile_m": 64, "tile_n": 64}
#include "cutlass/cutlass.h"
#include "cutlass/gemm/collective/collective_builder.hpp"
#include "cutlass/gemm/device/gemm_universal_adapter.h"
#include "cutlass/gemm/kernel/gemm_universal.hpp"
#include "cutlass/epilogue/collective/collective_builder.hpp"

using ElemA = int8_t;
using ElemB = int8_t;
using ElemCD = int8_t;
using Acc  = int32_t;
using TileShape    = cute::Shape<cute::_64, cute::_64, cute::_32>;
using ClusterShape = cute::Shape<cute::_4, cute::_1, cute::_1>;

using CollectiveEpilogue = typename cutlass::epilogue::collective::CollectiveBuilder<
    cutlass::arch::Sm90, cutlass::arch::OpClassTensorOp,
    TileShape, ClusterShape,
    cutlass::epilogue::collective::EpilogueTileAuto,
    Acc, Acc,
    ElemCD, cutlass::layout::RowMajor, 128 / cutlass::sizeof_bits<ElemCD>::value,
    ElemCD, cutlass::layout::RowMajor, 128 / cutlass::sizeof_bits<ElemCD>::value,
    cutlass::epilogue::collective::EpilogueScheduleAuto
  >::CollectiveOp;

using CollectiveMainloop = typename cutlass::gemm::collective::CollectiveBuilder<
    cutlass::arch::Sm90, cutlass::arch::OpClassTensorOp,
    ElemA, cutlass::layout::RowMajor, 128 / cutlass::sizeof_bits<ElemA>::value,
    ElemB, cutlass::layout::ColumnMajor, 128 / cutlass::sizeof_bits<ElemB>::value,
    Acc,
    TileShape, ClusterShape,
    cutlass::gemm::collective::StageCountAutoCarveout<static_cast<int>(sizeof(typename CollectiveEpilogue::SharedStorage))>,
    cutlass::gemm::collective::KernelScheduleAuto
  >::CollectiveOp;

using GemmKernel = cutlass::gemm::kernel::GemmUniversal<
    cute::Shape<int,int,int,int>,
    CollectiveMainloop,
    CollectiveEpilogue
>;
using Gemm = cutlass::gemm::device::GemmUniversalAdapter<GemmKernel>;

// Force the device kernel symbol into the cubin without needing a host main.
auto* _anchor = &cutlass::device_kernel<GemmKernel>;


// ===== COMPILED SASS (sm_90a) =====

	.target	sm_90a

	.elftype	@"ET_EXEC"


//--------------------- .note.nv.tkinfo           --------------------------
	.section	.note.nv.tkinfo,"",@"SHT_NOTE"
	.sectionflags	@"SHF_NOTE_NV_TKINFO"
	.tkinfo
        /*0018*/ 	.word	0x00000002
        /*0030*/ 	.string	""
        /*0030*/ 	.string	"ptxas"
        /*0030*/ 	.string	"Cuda compilation tools, release 13.0, V13.0.88"
        /*0030*/ 	.string	"Build cuda_13.0.r13.0/compiler.36424714_0"
        /*0030*/ 	.string	"-arch sm_90a -m 64 "



//--------------------- .note.nv.cuinfo           --------------------------
	.section	.note.nv.cuinfo,"",@"SHT_NOTE"
	.sectionflags	@"SHF_NOTE_NV_CUINFO"
        /*0018*/ 	.short	0x0002
        /*001a*/ 	.short	0x005a
        /*001c*/ 	.short	0x0082
	.zero		2


//--------------------- .nv.info                  --------------------------
	.section	.nv.info,"",@"SHT_CUDA_INFO"
	.align	4


	//----- nvinfo : EIATTR_REGCOUNT
	.align		4
        /*0000*/ 	.byte	0x04, 0x2f
        /*0002*/ 	.short	(.L_15 - .L_14)
	.align		4
.L_14:
        /*0004*/ 	.word	index@(_ZN7cutlass13device_kernelINS_4gemm6kernel13GemmUniversalIN4cute5tupleIJiiiiEEENS1_10collective13CollectiveMmaINS1_34MainloopSm90TmaGmmaWarpSpecializedILi56ENS5_IJNS4_1CILi4EEENSA_ILi1EEESC_EEENS1_32KernelTmaWarpSpecializedPingpongEEENS5_IJNSA_ILi64EEESG_NSA_ILi32EEEEEEaNS5_IJlSC_lEEEaSJ_NS4_8TiledMMAINS4_8MMA_AtomIJNS4_4SM904GMMA26MMA_64x64x32_S32S8S8_SS_TNEEEENS4_6LayoutINS5_IJSC_SC_SC_EEENS5_IJNSA_ILi0EEESS_SS_EEEEENS5_IJNS4_10UnderscoreESV_SV_EEEEENS4_13SM90_TMA_LOADENS4_14ComposedLayoutINS4_7SwizzleILi1ELi4ELi3EEENS4_18smem_ptr_flag_bitsILi8EEENSQ_INS5_IJNSA_ILi8EEESH_EEENS5_IJSH_SC_EEEEEEEvNS4_8identityENS4_23SM90_TMA_LOAD_MULTICASTES18_vS19_EENS_8epilogue10collective6detail29Sm90TmaWarpSpecializedAdapterINS1D_15DefaultEpilogueIaSJ_SJ_NS1C_6thread17LinearCombinationIaLi1EiiLNS1H_9ScaleType4KindE0ELNS_15FloatRoundStyleE2EaEENS1_15EpilogueDefaultEEEEEvvEEEEvNT_6ParamsE)
        /*0008*/ 	.word	0x000000a8


	//----- nvinfo : EIATTR_FRAME_SIZE
	.align		4
.L_15:
        /*000c*/ 	.byte	0x04, 0x11
        /*000e*/ 	.short	(.L_17 - .L_16)
	.align		4
.L_16:
        /*0010*/ 	.word	index@(_ZN7cutlass13device_kernelINS_4gemm6kernel13GemmUniversalIN4cute5tupleIJiiiiEEENS1_10collective13CollectiveMmaINS1_34MainloopSm90TmaGmmaWarpSpecializedILi56ENS5_IJNS4_1CILi4EEENSA_ILi1EEESC_EEENS1_32KernelTmaWarpSpecializedPingpongEEENS5_IJNSA_ILi64EEESG_NSA_ILi32EEEEEEaNS5_IJlSC_lEEEaSJ_NS4_8TiledMMAINS4_8MMA_AtomIJNS4_4SM904GMMA26MMA_64x64x32_S32S8S8_SS_TNEEEENS4_6LayoutINS5_IJSC_SC_SC_EEENS5_IJNSA_ILi0EEESS_SS_EEEEENS5_IJNS4_10UnderscoreESV_SV_EEEEENS4_13SM90_TMA_LOADENS4_14ComposedLayoutINS4_7SwizzleILi1ELi4ELi3EEENS4_18smem_ptr_flag_bitsILi8EEENSQ_INS5_IJNSA_ILi8EEESH_EEENS5_IJSH_SC_EEEEEEEvNS4_8identityENS4_23SM90_TMA_LOAD_MULTICASTES18_vS19_EENS_8epilogue10collective6detail29Sm90TmaWarpSpecializedAdapterINS1D_15DefaultEpilogueIaSJ_SJ_NS1C_6thread17LinearCombinationIaLi1EiiLNS1H_9ScaleType4KindE0ELNS_15FloatRoundStyleE2EaEENS1_15EpilogueDefaultEEEEEvvEEEEvNT_6ParamsE)
        /*0014*/ 	.word	0x00000008


	//----- nvinfo : EIATTR_MIN_STACK_SIZE
	.align		4
.L_17:
        /*0018*/ 	.byte	0x04, 0x12
        /*001a*/ 	.short	(.L_19 - .L_18)
	.align		4
.L_18:
        /*001c*/ 	.word	index@(_ZN7cutlass13device_kernelINS_4gemm6kernel13GemmUniversalIN4cute5tupleIJiiiiEEENS1_10collective13CollectiveMmaINS1_34MainloopSm90TmaGmmaWarpSpecializedILi56ENS5_IJNS4_1CILi4EEENSA_ILi1EEESC_EEENS1_32KernelTmaWarpSpecializedPingpongEEENS5_IJNSA_ILi64EEESG_NSA_ILi32EEEEEEaNS5_IJlSC_lEEEaSJ_NS4_8TiledMMAINS4_8MMA_AtomIJNS4_4SM904GMMA26MMA_64x64x32_S32S8S8_SS_TNEEEENS4_6LayoutINS5_IJSC_SC_SC_EEENS5_IJNSA_ILi0EEESS_SS_EEEEENS5_IJNS4_10UnderscoreESV_SV_EEEEENS4_13SM90_TMA_LOADENS4_14ComposedLayoutINS4_7SwizzleILi1ELi4ELi3EEENS4_18smem_ptr_flag_bitsILi8EEENSQ_INS5_IJNSA_ILi8EEESH_EEENS5_IJSH_SC_EEEEEEEvNS4_8identityENS4_23SM90_TMA_LOAD_MULTICASTES18_vS19_EENS_8epilogue10collective6detail29Sm90TmaWarpSpecializedAdapterINS1D_15DefaultEpilogueIaSJ_SJ_NS1C_6thread17LinearCombinationIaLi1EiiLNS1H_9ScaleType4KindE0ELNS_15FloatRoundStyleE2EaEENS1_15EpilogueDefaultEEEEEvvEEEEvNT_6ParamsE)
        /*0020*/ 	.word	0x00000008
.L_19:


//--------------------- .nv.compat                --------------------------
	.section	.nv.compat,"",@"SHT_CUDA_COMPAT_INFO"
	.align	4
        /*0000*/ 	.byte	0x02, 0x09, 0x01, 0x00, 0x02, 0x02, 0x04, 0x00, 0x02, 0x05, 0x05, 0x00, 0x03, 0x07, 0x01, 0x01
        /*0010*/ 	.byte	0x02, 0x03, 0x01, 0x00, 0x02, 0x06, 0x01, 0x00, 0x04, 0x0b, 0x08, 0x00, 0x00, 0x00, 0x00, 0x00
        /*0020*/ 	.byte	0x00, 0x00, 0x00, 0x00


//--------------------- .nv.info._ZN7cutlass13device_kernelINS_4gemm6kernel13GemmUniversalIN4cute5tupleIJiiiiEEENS1_10collective13CollectiveMmaINS1_34MainloopSm90TmaGmmaWarpSpecializedILi56ENS5_IJNS4_1CILi4EEENSA_ILi1EEESC_EEENS1_32KernelTmaWarpSpecializedPingpongEEENS5_IJNSA_ILi64EEESG_NSA_ILi32EEEEEEaNS5_IJlSC_lEEEaSJ_NS4_8TiledMMAINS4_8MMA_AtomIJNS4_4SM904GMMA26MMA_64x64x32_S32S8S8_SS_TNEEEENS4_6LayoutINS5_IJSC_SC_SC_EEENS5_IJNSA_ILi0EEESS_SS_EEEEENS5_IJNS4_10UnderscoreESV_SV_EEEEENS4_13SM90_TMA_LOADENS4_14ComposedLayoutINS4_7SwizzleILi1ELi4ELi3EEENS4_18smem_ptr_flag_bitsILi8EEENSQ_INS5_IJNSA_ILi8EEESH_EEENS5_IJSH_SC_EEEEEEEvNS4_8identityENS4_23SM90_TMA_LOAD_MULTICASTES18_vS19_EENS_8epilogue10collective6detail29Sm90TmaWarpSpecializedAdapterINS1D_15DefaultEpilogueIaSJ_SJ_NS1C_6thread17LinearCombinationIaLi1EiiLNS1H_9ScaleType4KindE0ELNS_15FloatRoundStyleE2EaEENS1_15EpilogueDefaultEEEEEvvEEEEvNT_6ParamsE --------------------------
	.section	.nv.info._ZN7cutlass13device_kernelINS_4gemm6kernel13GemmUniversalIN4cute5tupleIJiiiiEEENS1_10collective13CollectiveMmaINS1_34MainloopSm90TmaGmmaWarpSpecializedILi56ENS5_IJNS4_1CILi4EEENSA_ILi1EEESC_EEENS1_32KernelTmaWarpSpecializedPingpongEEENS5_IJNSA_ILi64EEESG_NSA_ILi32EEEEEEaNS5_IJlSC_lEEEaSJ_NS4_8TiledMMAINS4_8MMA_AtomIJNS4_4SM904GMMA26MMA_64x64x32_S32S8S8_SS_TNEEEENS4_6LayoutINS5_IJSC_SC_SC_EEENS5_IJNSA_ILi0EEESS_SS_EEEEENS5_IJNS4_10UnderscoreESV_SV_EEEEENS4_13SM90_TMA_LOADENS4_14ComposedLayoutINS4_7SwizzleILi1ELi4ELi3EEENS4_18smem_ptr_flag_bitsILi8EEENSQ_INS5_IJNSA_ILi8EEESH_EEENS5_IJSH_SC_EEEEEEEvNS4_8identityENS4_23SM90_TMA_LOAD_MULTICASTES18_vS19_EENS_8epilogue10collective6detail29Sm90TmaWarpSpecializedAdapterINS1D_15DefaultEpilogueIaSJ_SJ_NS1C_6thread17LinearCombinationIaLi1EiiLNS1H_9ScaleType4KindE0ELNS_15FloatRoundStyleE2EaEENS1_15EpilogueDefaultEEEEEvvEEEEvNT_6ParamsE,"",@"SHT_CUDA_INFO"
	.sectionflags	@""
	.align	4


	//----- nvinfo : EIATTR_CUDA_API_VERSION
	.align		4
        /*0000*/ 	.byte	0x04, 0x37
        /*0002*/ 	.short	(.L_21 - .L_20)
.L_20:
        /*0004*/ 	.word	0x00000082


	//----- nvinfo : EIATTR_KPARAM_INFO
	.align		4
.L_21:
        /*0008*/ 	.byte	0x04, 0x17
        /*000a*/ 	.short	(.L_23 - .L_22)
.L_22:
        /*000c*/ 	.word	0x00000000
        /*0010*/ 	.short	0x0000
        /*0012*/ 	.short	0x0070
        /*0014*/ 	.byte	0x00, 0xf0, 0x01, 0x10


	//----- nvinfo : EIATTR_SPARSE_MMA_MASK
	.align		4
.L_23:
        /*0018*/ 	.byte	0x03, 0x50
        /*001a*/ 	.short	0x0000


	//----- nvinfo : EIATTR_MAXREG_COUNT
	.align		4
        /*001c*/ 	.byte	0x03, 0x1b
        /*001e*/ 	.short	0x00a8


	//----- nvinfo : EIATTR_NUM_BARRIERS
	.align		4
        /*0020*/ 	.byte	0x02, 0x4c
        /*0022*/ 	.byte	0x01
	.zero		1


	//----- nvinfo : EIATTR_EXTERNS
	.align		4
        /*0024*/ 	.byte	0x04, 0x0f
        /*0026*/ 	.short	(.L_25 - .L_24)


	//   ....[0]....
	.align		4
.L_24:
        /*0028*/ 	.word	index@(__assertfail)


	//----- nvinfo : EIATTR_ANNOTATIONS
	.align		4
.L_25:
        /*002c*/ 	.byte	0x04, 0x55
        /*002e*/ 	.short	(.L_27 - .L_26)


	//   ....[0]....
.L_26:
        /*0030*/ 	.word	0x00000001
        /*0034*/ 	.byte	0x80, 0x14, 0x00, 0x00, 0x01, 0x00, 0x00, 0x00, 0x30, 0x1b, 0x00, 0x00, 0x01, 0x00, 0x00, 0x00
        /*0044*/ 	.byte	0xf0, 0x43, 0x00, 0x00, 0x01, 0x00, 0x00, 0x00, 0x30, 0x50, 0x00, 0x00


	//----- nvinfo : EIATTR_MERCURY_ISA_VERSION
	.align		4
.L_27:
        /*0050*/ 	.byte	0x03, 0x5f
        /*0052*/ 	.short	0x0101


	//----- nvinfo : EIATTR_INT_WARP_WIDE_INSTR_OFFSETS
	.align		4
        /*0054*/ 	.byte	0x04, 0x31
        /*0056*/ 	.short	(.L_29 - .L_28)


	//   ....[0]....
.L_28:
        /*0058*/ 	.word	0x00000bb0


	//   ....[1]....
        /*005c*/ 	.word	0x00000c50


	//   ....[2]....
        /*0060*/ 	.word	0x00000c70


	//   ....[3]....
        /*0064*/ 	.word	0x00000c80


	//   ....[4]....
        /*0068*/ 	.word	0x00000cd0


	//   ....[5]....
        /*006c*/ 	.word	0x00000cf0


	//   ....[6]....
        /*0070*/ 	.word	0x00000e40


	//   ....[7]....
        /*0074*/ 	.word	0x00000e80


	//   ....[8]....
        /*0078*/ 	.word	0x00002500


	//----- nvinfo : EIATTR_COOP_GROUP_MASK_REGIDS
	.align		4
.L_29:
        /*007c*/ 	.byte	0x04, 0x29
        /*007e*/ 	.short	(.L_31 - .L_30)


	//   ....[0]....
.L_30:
        /*0080*/ 	.word	0xffffffff


	//   ....[1]....
        /*0084*/ 	.word	0xffffffff


	//   ....[2]....
        /*0088*/ 	.word	0xffffffff


	//   ....[3]....
        /*008c*/ 	.word	0xffffffff


	//   ....[4]....
        /*0090*/ 	.word	0xffffffff


	//   ....[5]....
        /*0094*/ 	.word	0xffffffff


	//   ....[6]....
        /*0098*/ 	.word	0xffffffff


	//----- nvinfo : EIATTR_COOP_GROUP_INSTR_OFFSETS
	.align		4
.L_31:
        /*009c*/ 	.byte	0x04, 0x28
        /*009e*/ 	.short	(.L_33 - .L_32)


	//   ....[0]....
.L_32:
        /*00a0*/ 	.word	0x00000070


	//   ....[1]....
        /*00a4*/ 	.word	0x00000080


	//   ....[2]....
        /*00a8*/ 	.word	0x00000140


	//   ....[3]....
        /*00ac*/ 	.word	0x00000980


	//   ....[4]....
        /*00b0*/ 	.word	0x000009c0


	//   ....[5]....
        /*00b4*/ 	.word	0x00000a00


	//   ....[6]....
        /*00b8*/ 	.word	0x00001030


	//----- nvinfo : EIATTR_REG_RECONFIG
	.align		4
.L_33:
        /*00bc*/ 	.byte	0x01, 0x54
	.zero		2


	//----- nvinfo : EIATTR_SYSCALL_OFFSETS
	.align		4
        /*00c0*/ 	.byte	0x04, 0x46
        /*00c2*/ 	.short	(.L_35 - .L_34)


	//   ....[0]....
.L_34:
        /*00c4*/ 	.word	0x00002010


	//----- nvinfo : EIATTR_MBARRIER_INSTR_OFFSETS
	.align		4
.L_35:
        /*00c8*/ 	.byte	0x04, 0x39
        /*00ca*/ 	.short	(.L_37 - .L_36)


	//   ....[0]....
.L_36:
        /*00cc*/ 	.word	0x00000260
        /*00d0*/ 	.word	0x000000ff
        /*00d4*/ 	.word	0x00000000
        /*00d8*/ 	.short	0x0100
        /*00da*/ 	.byte	0x08
	.zero		1


	//   ....[1]....
        /*00dc*/ 	.word	0x00000270
        /*00e0*/ 	.word	0x000000ff
        /*00e4*/ 	.word	0x000001c0
        /*00e8*/ 	.short	0x0100
        /*00ea*/ 	.byte	0x08
	.zero		1


	//   ....[2]....
        /*00ec*/ 	.word	0x00000280
        /*00f0*/ 	.word	0x000000ff
        /*00f4*/ 	.word	0x00000008
        /*00f8*/ 	.short	0x0100
        /*00fa*/ 	.byte	0x08
	.zero		1


	//   ....[3]....
        /*00fc*/ 	.word	0x00000290
        /*0100*/ 	.word	0x000000ff
        /*0104*/ 	.word	0x000001c8
        /*0108*/ 	.short	0x0100
        /*010a*/ 	.byte	0x08
	.zero		1


	//   ....[4]....
        /*010c*/ 	.word	0x000002a0
        /*0110*/ 	.word	0x000000ff
        /*0114*/ 	.word	0x00000010
        /*0118*/ 	.short	0x0100
        /*011a*/ 	.byte	0x08
	.zero		1


	//   ....[5]....
        /*011c*/ 	.word	0x000002b0
        /*0120*/ 	.word	0x000000ff
        /*0124*/ 	.word	0x000001d0
        /*0128*/ 	.short	0x0100
        /*012a*/ 	.byte	0x08
	.zero		1


	//   ....[6]....
        /*012c*/ 	.word	0x000002c0
        /*0130*/ 	.word	0x000000ff
        /*0134*/ 	.word	0x00000018
        /*0138*/ 	.short	0x0100
        /*013a*/ 	.byte	0x08
	.zero		1


	//   ....[7]....
        /*013c*/ 	.word	0x000002d0
        /*0140*/ 	.word	0x000000ff
        /*0144*/ 	.word	0x000001d8
        /*0148*/ 	.short	0x0100
        /*014a*/ 	.byte	0x08
	.zero		1


	//   ....[8]....
        /*014c*/ 	.word	0x000002e0
        /*0150*/ 	.word	0x000000ff
        /*0154*/ 	.word	0x00000020
        /*0158*/ 	.short	0x0100
        /*015a*/ 	.byte	0x08
	.zero		1


	//   ....[9]....
        /*015c*/ 	.word	0x000002f0
        /*0160*/ 	.word	0x000000ff
        /*0164*/ 	.word	0x000001e0
        /*0168*/ 	.short	0x0100
        /*016a*/ 	.byte	0x08
	.zero		1


	//   ....[10]....
        /*016c*/ 	.word	0x00000300
        /*0170*/ 	.word	0x000000ff
        /*0174*/ 	.word	0x00000028
        /*0178*/ 	.short	0x0100
        /*017a*/ 	.byte	0x08
	.zero		1


	//   ....[11]....
        /*017c*/ 	.word	0x00000310
        /*0180*/ 	.word	0x000000ff
        /*0184*/ 	.word	0x000001e8
        /*0188*/ 	.short	0x0100
        /*018a*/ 	.byte	0x08
	.zero		1


	//   ....[12]....
        /*018c*/ 	.word	0x00000320
        /*0190*/ 	.word	0x000000ff
        /*0194*/ 	.word	0x00000030
        /*0198*/ 	.short	0x0100
        /*019a*/ 	.byte	0x08
	.zero		1


	//   ....[13]....
        /*019c*/ 	.word	0x00000330
        /*01a0*/ 	.word	0x000000ff
        /*01a4*/ 	.word	0x000001f0
        /*01a8*/ 	.short	0x0100
        /*01aa*/ 	.byte	0x08
	.zero		1


	//   ....[14]....
        /*01ac*/ 	.word	0x00000340
        /*01b0*/ 	.word	0x000000ff
        /*01b4*/ 	.word	0x00000038
        /*01b8*/ 	.short	0x0100
        /*01ba*/ 	.byte	0x08
	.zero		1


	//   ....[15]....
        /*01bc*/ 	.word	0x00000350
        /*01c0*/ 	.word	0x000000ff
        /*01c4*/ 	.word	0x000001f8
        /*01c8*/ 	.short	0x0100
        /*01ca*/ 	.byte	0x08
	.zero		1


	//   ....[16]....
        /*01cc*/ 	.word	0x00000360
        /*01d0*/ 	.word	0x000000ff
        /*01d4*/ 	.word	0x00000040
        /*01d8*/ 	.short	0x0100
        /*01da*/ 	.byte	0x08
	.zero		1


	//   ....[17]....
        /*01dc*/ 	.word	0x00000370
        /*01e0*/ 	.word	0x000000ff
        /*01e4*/ 	.word	0x00000200
        /*01e8*/ 	.short	0x0100
        /*01ea*/ 	.byte	0x08
	.zero		1


	//   ....[18]....
        /*01ec*/ 	.word	0x00000380
        /*01f0*/ 	.word	0x000000ff
        /*01f4*/ 	.word	0x00000048
        /*01f8*/ 	.short	0x0100
        /*01fa*/ 	.byte	0x08
	.zero		1


	//   ....[19]....
        /*01fc*/ 	.word	0x00000390
        /*0200*/ 	.word	0x000000ff
        /*0204*/ 	.word	0x00000208
        /*0208*/ 	.short	0x0100
        /*020a*/ 	.byte	0x08
	.zero		1


	//   ....[20]....
        /*020c*/ 	.word	0x000003a0
        /*0210*/ 	.word	0x000000ff
        /*0214*/ 	.word	0x00000050
        /*0218*/ 	.short	0x0100
        /*021a*/ 	.byte	0x08
	.zero		1


	//   ....[21]....
        /*021c*/ 	.word	0x000003b0
        /*0220*/ 	.word	0x000000ff
        /*0224*/ 	.word	0x00000210
        /*0228*/ 	.short	0x0100
        /*022a*/ 	.byte	0x08
	.zero		1


	//   ....[22]....
        /*022c*/ 	.word	0x000003c0
        /*0230*/ 	.word	0x000000ff
        /*0234*/ 	.word	0x00000058
        /*0238*/ 	.short	0x0100
        /*023a*/ 	.byte	0x08
	.zero		1


	//   ....[23]....
        /*023c*/ 	.word	0x000003d0
        /*0240*/ 	.word	0x000000ff
        /*0244*/ 	.word	0x00000218
        /*0248*/ 	.short	0x0100
        /*024a*/ 	.byte	0x08
	.zero		1


	//   ....[24]....
        /*024c*/ 	.word	0x000003e0
        /*0250*/ 	.word	0x000000ff
        /*0254*/ 	.word	0x00000060
        /*0258*/ 	.short	0x0100
        /*025a*/ 	.byte	0x08
	.zero		1


	//   ....[25]....
        /*025c*/ 	.word	0x000003f0
        /*0260*/ 	.word	0x000000ff
        /*0264*/ 	.word	0x00000220
        /*0268*/ 	.short	0x0100
        /*026a*/ 	.byte	0x08
	.zero		1


	//   ....[26]....
        /*026c*/ 	.word	0x00000400
        /*0270*/ 	.word	0x000000ff
        /*0274*/ 	.word	0x00000068
        /*0278*/ 	.short	0x0100
        /*027a*/ 	.byte	0x08
	.zero		1


	//   ....[27]....
        /*027c*/ 	.word	0x00000410
        /*0280*/ 	.word	0x000000ff
        /*0284*/ 	.word	0x00000228
        /*0288*/ 	.short	0x0100
        /*028a*/ 	.byte	0x08
	.zero		1


	//   ....[28]....
        /*028c*/ 	.word	0x00000420
        /*0290*/ 	.word	0x000000ff
        /*0294*/ 	.word	0x00000070
        /*0298*/ 	.short	0x0100
        /*029a*/ 	.byte	0x08
	.zero		1


	//   ....[29]....
        /*029c*/ 	.word	0x00000430
        /*02a0*/ 	.word	0x000000ff
        /*02a4*/ 	.word	0x00000230
        /*02a8*/ 	.short	0x0100
        /*02aa*/ 	.byte	0x08
	.zero		1


	//   ....[30]....
        /*02ac*/ 	.word	0x00000440
        /*02b0*/ 	.word	0x000000ff
        /*02b4*/ 	.word	0x00000078
        /*02b8*/ 	.short	0x0100
        /*02ba*/ 	.byte	0x08
	.zero		1


	//   ....[31]....
        /*02bc*/ 	.word	0x00000450
        /*02c0*/ 	.word	0x000000ff
        /*02c4*/ 	.word	0x00000238
        /*02c8*/ 	.short	0x0100
        /*02ca*/ 	.byte	0x08
	.zero		1


	//   ....[32]....
        /*02cc*/ 	.word	0x00000460
        /*02d0*/ 	.word	0x000000ff
        /*02d4*/ 	.word	0x00000080
        /*02d8*/ 	.short	0x0100
        /*02da*/ 	.byte	0x08
	.zero		1


	//   ....[33]....
        /*02dc*/ 	.word	0x00000470
        /*02e0*/ 	.word	0x000000ff
        /*02e4*/ 	.word	0x00000240
        /*02e8*/ 	.short	0x0100
        /*02ea*/ 	.byte	0x08
	.zero		1


	//   ....[34]....
        /*02ec*/ 	.word	0x00000480
        /*02f0*/ 	.word	0x000000ff
        /*02f4*/ 	.word	0x00000088
        /*02f8*/ 	.short	0x0100
        /*02fa*/ 	.byte	0x08
	.zero		1


	//   ....[35]....
        /*02fc*/ 	.word	0x00000490
        /*0300*/ 	.word	0x000000ff
        /*0304*/ 	.word	0x00000248
        /*0308*/ 	.short	0x0100
        /*030a*/ 	.byte	0x08
	.zero		1


	//   ....[36]....
        /*030c*/ 	.word	0x000004a0
        /*0310*/ 	.word	0x000000ff
        /*0314*/ 	.word	0x00000090
        /*0318*/ 	.short	0x0100
        /*031a*/ 	.byte	0x08
	.zero		1


	//   ....[37]....
        /*031c*/ 	.word	0x000004b0
        /*0320*/ 	.word	0x000000ff
        /*0324*/ 	.word	0x00000250
        /*0328*/ 	.short	0x0100
        /*032a*/ 	.byte	0x08
	.zero		1


	//   ....[38]....
        /*032c*/ 	.word	0x000004c0
        /*0330*/ 	.word	0x000000ff
        /*0334*/ 	.word	0x00000098
        /*0338*/ 	.short	0x0100
        /*033a*/ 	.byte	0x08
	.zero		1


	//   ....[39]....
        /*033c*/ 	.word	0x000004d0
        /*0340*/ 	.word	0x000000ff
        /*0344*/ 	.word	0x00000258
        /*0348*/ 	.short	0x0100
        /*034a*/ 	.byte	0x08
	.zero		1


	//   ....[40]....
        /*034c*/ 	.word	0x000004e0
        /*0350*/ 	.word	0x000000ff
        /*0354*/ 	.word	0x000000a0
        /*0358*/ 	.short	0x0100
        /*035a*/ 	.byte	0x08
	.zero		1


	//   ....[41]....
        /*035c*/ 	.word	0x000004f0
        /*0360*/ 	.word	0x000000ff
        /*0364*/ 	.word	0x00000260
        /*0368*/ 	.short	0x0100
        /*036a*/ 	.byte	0x08
	.zero		1


	//   ....[42]....
        /*036c*/ 	.word	0x00000500
        /*0370*/ 	.word	0x000000ff
        /*0374*/ 	.word	0x000000a8
        /*0378*/ 	.short	0x0100
        /*037a*/ 	.byte	0x08
	.zero		1


	//   ....[43]....
        /*037c*/ 	.word	0x00000510
        /*0380*/ 	.word	0x000000ff
        /*0384*/ 	.word	0x00000268
        /*0388*/ 	.short	0x0100
        /*038a*/ 	.byte	0x08
	.zero		1


	//   ....[44]....
        /*038c*/ 	.word	0x00000520
        /*0390*/ 	.word	0x000000ff
        /*0394*/ 	.word	0x000000b0
        /*0398*/ 	.short	0x0100
        /*039a*/ 	.byte	0x08
	.zero		1


	//   ....[45]....
        /*039c*/ 	.word	0x00000530
        /*03a0*/ 	.word	0x000000ff
        /*03a4*/ 	.word	0x00000270
        /*03a8*/ 	.short	0x0100
        /*03aa*/ 	.byte	0x08
	.zero		1


	//   ....[46]....
        /*03ac*/ 	.word	0x00000540
        /*03b0*/ 	.word	0x000000ff
        /*03b4*/ 	.word	0x000000b8
        /*03b8*/ 	.short	0x0100
        /*03ba*/ 	.byte	0x08
	.zero		1


	//   ....[47]....
        /*03bc*/ 	.word	0x00000550
        /*03c0*/ 	.word	0x000000ff
        /*03c4*/ 	.word	0x00000278
        /*03c8*/ 	.short	0x0100
        /*03ca*/ 	.byte	0x08
	.zero		1


	//   ....[48]....
        /*03cc*/ 	.word	0x00000560
        /*03d0*/ 	.word	0x000000ff
        /*03d4*/ 	.word	0x000000c0
        /*03d8*/ 	.short	0x0100
        /*03da*/ 	.byte	0x08
	.zero		1


	//   ....[49]....
        /*03dc*/ 	.word	0x00000570
        /*03e0*/ 	.word	0x000000ff
        /*03e4*/ 	.word	0x00000280
        /*03e8*/ 	.short	0x0100
        /*03ea*/ 	.byte	0x08
	.zero		1


	//   ....[50]....
        /*03ec*/ 	.word	0x00000580
        /*03f0*/ 	.word	0x000000ff
        /*03f4*/ 	.word	0x000000c8
        /*03f8*/ 	.short	0x0100
        /*03fa*/ 	.byte	0x08
	.zero		1


	//   ....[51]....
        /*03fc*/ 	.word	0x00000590
        /*0400*/ 	.word	0x000000ff
        /*0404*/ 	.word	0x00000288
        /*0408*/ 	.short	0x0100
        /*040a*/ 	.byte	0x08
	.zero		1


	//   ....[52]....
        /*040c*/ 	.word	0x000005a0
        /*0410*/ 	.word	0x000000ff
        /*0414*/ 	.word	0x000000d0
        /*0418*/ 	.short	0x0100
        /*041a*/ 	.byte	0x08
	.zero		1


	//   ....[53]....
        /*041c*/ 	.word	0x000005b0
        /*0420*/ 	.word	0x000000ff
        /*0424*/ 	.word	0x00000290
        /*0428*/ 	.short	0x0100
        /*042a*/ 	.byte	0x08
	.zero		1


	//   ....[54]....
        /*042c*/ 	.word	0x000005c0
        /*0430*/ 	.word	0x000000ff
        /*0434*/ 	.word	0x000000d8
        /*0438*/ 	.short	0x0100
        /*043a*/ 	.byte	0x08
	.zero		1


	//   ....[55]....
        /*043c*/ 	.word	0x000005d0
        /*0440*/ 	.word	0x000000ff
        /*0444*/ 	.word	0x00000298
        /*0448*/ 	.short	0x0100
        /*044a*/ 	.byte	0x08
	.zero		1


	//   ....[56]....
        /*044c*/ 	.word	0x000005e0
        /*0450*/ 	.word	0x000000ff
        /*0454*/ 	.word	0x000000e0
        /*0458*/ 	.short	0x0100
        /*045a*/ 	.byte	0x08
	.zero		1


	//   ....[57]....
        /*045c*/ 	.word	0x000005f0
        /*0460*/ 	.word	0x000000ff
        /*0464*/ 	.word	0x000002a0
        /*0468*/ 	.short	0x0100
        /*046a*/ 	.byte	0x08
	.zero		1


	//   ....[58]....
        /*046c*/ 	.word	0x00000600
        /*0470*/ 	.word	0x000000ff
        /*0474*/ 	.word	0x000000e8
        /*0478*/ 	.short	0x0100
        /*047a*/ 	.byte	0x08
	.zero		1


	//   ....[59]....
        /*047c*/ 	.word	0x00000610
        /*0480*/ 	.word	0x000000ff
        /*0484*/ 	.word	0x000002a8
        /*0488*/ 	.short	0x0100
        /*048a*/ 	.byte	0x08
	.zero		1


	//   ....[60]....
        /*048c*/ 	.word	0x00000620
        /*0490*/ 	.word	0x000000ff
        /*0494*/ 	.word	0x000000f0
        /*0498*/ 	.short	0x0100
        /*049a*/ 	.byte	0x08
	.zero		1


	//   ....[61]....
        /*049c*/ 	.word	0x00000630
        /*04a0*/ 	.word	0x000000ff
        /*04a4*/ 	.word	0x000002b0
        /*04a8*/ 	.short	0x0100
        /*04aa*/ 	.byte	0x08
	.zero		1


	//   ....[62]....
        /*04ac*/ 	.word	0x00000640
        /*04b0*/ 	.word	0x000000ff
        /*04b4*/ 	.word	0x000000f8
        /*04b8*/ 	.short	0x0100
        /*04ba*/ 	.byte	0x08
	.zero		1


	//   ....[63]....
        /*04bc*/ 	.word	0x00000650
        /*04c0*/ 	.word	0x000000ff
        /*04c4*/ 	.word	0x000002b8
        /*04c8*/ 	.short	0x0100
        /*04ca*/ 	.byte	0x08
	.zero		1


	//   ....[64]....
        /*04cc*/ 	.word	0x00000660
        /*04d0*/ 	.word	0x000000ff
        /*04d4*/ 	.word	0x00000100
        /*04d8*/ 	.short	0x0100
        /*04da*/ 	.byte	0x08
	.zero		1


	//   ....[65]....
        /*04dc*/ 	.word	0x00000670
        /*04e0*/ 	.word	0x000000ff
        /*04e4*/ 	.word	0x000002c0
        /*04e8*/ 	.short	0x0100
        /*04ea*/ 	.byte	0x08
	.zero		1


	//   ....[66]....
        /*04ec*/ 	.word	0x00000680
        /*04f0*/ 	.word	0x000000ff
        /*04f4*/ 	.word	0x00000108
        /*04f8*/ 	.short	0x0100
        /*04fa*/ 	.byte	0x08
	.zero		1


	//   ....[67]....
        /*04fc*/ 	.word	0x00000690
        /*0500*/ 	.word	0x000000ff
        /*0504*/ 	.word	0x000002c8
        /*0508*/ 	.short	0x0100
        /*050a*/ 	.byte	0x08
	.zero		1


	//   ....[68]....
        /*050c*/ 	.word	0x000006a0
        /*0510*/ 	.word	0x000000ff
        /*0514*/ 	.word	0x00000110
        /*0518*/ 	.short	0x0100
        /*051a*/ 	.byte	0x08
	.zero		1


	//   ....[69]....
        /*051c*/ 	.word	0x000006b0
        /*0520*/ 	.word	0x000000ff
        /*0524*/ 	.word	0x000002d0
        /*0528*/ 	.short	0x0100
        /*052a*/ 	.byte	0x08
	.zero		1


	//   ....[70]....
        /*052c*/ 	.word	0x000006c0
        /*0530*/ 	.word	0x000000ff
        /*0534*/ 	.word	0x00000118
        /*0538*/ 	.short	0x0100
        /*053a*/ 	.byte	0x08
	.zero		1


	//   ....[71]....
        /*053c*/ 	.word	0x000006d0
        /*0540*/ 	.word	0x000000ff
        /*0544*/ 	.word	0x000002d8
        /*0548*/ 	.short	0x0100
        /*054a*/ 	.byte	0x08
	.zero		1


	//   ....[72]....
        /*054c*/ 	.word	0x000006e0
        /*0550*/ 	.word	0x000000ff
        /*0554*/ 	.word	0x00000120
        /*0558*/ 	.short	0x0100
        /*055a*/ 	.byte	0x08
	.zero		1


	//   ....[73]....
        /*055c*/ 	.word	0x000006f0
        /*0560*/ 	.word	0x000000ff
        /*0564*/ 	.word	0x000002e0
        /*0568*/ 	.short	0x0100
        /*056a*/ 	.byte	0x08
	.zero		1


	//   ....[74]....
        /*056c*/ 	.word	0x00000700
        /*0570*/ 	.word	0x000000ff
        /*0574*/ 	.word	0x00000128
        /*0578*/ 	.short	0x0100
        /*057a*/ 	.byte	0x08
	.zero		1


	//   ....[75]....
        /*057c*/ 	.word	0x00000710
        /*0580*/ 	.word	0x000000ff
        /*0584*/ 	.word	0x000002e8
        /*0588*/ 	.short	0x0100
        /*058a*/ 	.byte	0x08
	.zero		1


	//   ....[76]....
        /*058c*/ 	.word	0x00000720
        /*0590*/ 	.word	0x000000ff
        /*0594*/ 	.word	0x00000130
        /*0598*/ 	.short	0x0100
        /*059a*/ 	.byte	0x08
	.zero		1


	//   ....[77]....
        /*059c*/ 	.word	0x00000730
        /*05a0*/ 	.word	0x000000ff
        /*05a4*/ 	.word	0x000002f0
        /*05a8*/ 	.short	0x0100
        /*05aa*/ 	.byte	0x08
	.zero		1


	//   ....[78]....
        /*05ac*/ 	.word	0x00000740
        /*05b0*/ 	.word	0x000000ff
        /*05b4*/ 	.word	0x00000138
        /*05b8*/ 	.short	0x0100
        /*05ba*/ 	.byte	0x08
	.zero		1


	//   ....[79]....
        /*05bc*/ 	.word	0x00000750
        /*05c0*/ 	.word	0x000000ff
        /*05c4*/ 	.word	0x000002f8
        /*05c8*/ 	.short	0x0100
        /*05ca*/ 	.byte	0x08
	.zero		1


	//   ....[80]....
        /*05cc*/ 	.word	0x00000760
        /*05d0*/ 	.word	0x000000ff
        /*05d4*/ 	.word	0x00000140
        /*05d8*/ 	.short	0x0100
        /*05da*/ 	.byte	0x08
	.zero		1


	//   ....[81]....
        /*05dc*/ 	.word	0x00000770
        /*05e0*/ 	.word	0x000000ff
        /*05e4*/ 	.word	0x00000300
        /*05e8*/ 	.short	0x0100
        /*05ea*/ 	.byte	0x08
	.zero		1


	//   ....[82]....
        /*05ec*/ 	.word	0x00000780
        /*05f0*/ 	.word	0x000000ff
        /*05f4*/ 	.word	0x00000148
        /*05f8*/ 	.short	0x0100
        /*05fa*/ 	.byte	0x08
	.zero		1


	//   ....[83]....
        /*05fc*/ 	.word	0x00000790
        /*0600*/ 	.word	0x000000ff
        /*0604*/ 	.word	0x00000308
        /*0608*/ 	.short	0x0100
        /*060a*/ 	.byte	0x08
	.zero		1


	//   ....[84]....
        /*060c*/ 	.word	0x000007a0
        /*0610*/ 	.word	0x000000ff
        /*0614*/ 	.word	0x00000150
        /*0618*/ 	.short	0x0100
        /*061a*/ 	.byte	0x08
	.zero		1


	//   ....[85]....
        /*061c*/ 	.word	0x000007b0
        /*0620*/ 	.word	0x000000ff
        /*0624*/ 	.word	0x00000310
        /*0628*/ 	.short	0x0100
        /*062a*/ 	.byte	0x08
	.zero		1


	//   ....[86]....
        /*062c*/ 	.word	0x000007c0
        /*0630*/ 	.word	0x000000ff
        /*0634*/ 	.word	0x00000158
        /*0638*/ 	.short	0x0100
        /*063a*/ 	.byte	0x08
	.zero		1


	//   ....[87]....
        /*063c*/ 	.word	0x000007d0
        /*0640*/ 	.word	0x000000ff
        /*0644*/ 	.word	0x00000318
        /*0648*/ 	.short	0x0100
        /*064a*/ 	.byte	0x08
	.zero		1


	//   ....[88]....
        /*064c*/ 	.word	0x000007e0
        /*0650*/ 	.word	0x000000ff
        /*0654*/ 	.word	0x00000160
        /*0658*/ 	.short	0x0100
        /*065a*/ 	.byte	0x08
	.zero		1


	//   ....[89]....
        /*065c*/ 	.word	0x000007f0
        /*0660*/ 	.word	0x000000ff
        /*0664*/ 	.word	0x00000320
        /*0668*/ 	.short	0x0100
        /*066a*/ 	.byte	0x08
	.zero		1


	//   ....[90]....
        /*066c*/ 	.word	0x00000800
        /*0670*/ 	.word	0x000000ff
        /*0674*/ 	.word	0x00000168
        /*0678*/ 	.short	0x0100
        /*067a*/ 	.byte	0x08
	.zero		1


	//   ....[91]....
        /*067c*/ 	.word	0x00000810
        /*0680*/ 	.word	0x000000ff
        /*0684*/ 	.word	0x00000328
        /*0688*/ 	.short	0x0100
        /*068a*/ 	.byte	0x08
	.zero		1


	//   ....[92]....
        /*068c*/ 	.word	0x00000820
        /*0690*/ 	.word	0x000000ff
        /*0694*/ 	.word	0x00000170
        /*0698*/ 	.short	0x0100
        /*069a*/ 	.byte	0x08
	.zero		1


	//   ....[93]....
        /*069c*/ 	.word	0x00000830
        /*06a0*/ 	.word	0x000000ff
        /*06a4*/ 	.word	0x00000330
        /*06a8*/ 	.short	0x0100
        /*06aa*/ 	.byte	0x08
	.zero		1


	//   ....[94]....
        /*06ac*/ 	.word	0x00000840
        /*06b0*/ 	.word	0x000000ff
        /*06b4*/ 	.word	0x00000178
        /*06b8*/ 	.short	0x0100
        /*06ba*/ 	.byte	0x08
	.zero		1


	//   ....[95]....
        /*06bc*/ 	.word	0x00000850
        /*06c0*/ 	.word	0x000000ff
        /*06c4*/ 	.word	0x00000338
        /*06c8*/ 	.short	0x0100
        /*06ca*/ 	.byte	0x08
	.zero		1


	//   ....[96]....
        /*06cc*/ 	.word	0x00000860
        /*06d0*/ 	.word	0x000000ff
        /*06d4*/ 	.word	0x00000180
        /*06d8*/ 	.short	0x0100
        /*06da*/ 	.byte	0x08
	.zero		1


	//   ....[97]....
        /*06dc*/ 	.word	0x00000870
        /*06e0*/ 	.word	0x000000ff
        /*06e4*/ 	.word	0x00000340
        /*06e8*/ 	.short	0x0100
        /*06ea*/ 	.byte	0x08
	.zero		1


	//   ....[98]....
        /*06ec*/ 	.word	0x00000880
        /*06f0*/ 	.word	0x000000ff
        /*06f4*/ 	.word	0x00000188
        /*06f8*/ 	.short	0x0100
        /*06fa*/ 	.byte	0x08
	.zero		1


	//   ....[99]....
        /*06fc*/ 	.word	0x00000890
        /*0700*/ 	.word	0x000000ff
        /*0704*/ 	.word	0x00000348
        /*0708*/ 	.short	0x0100
        /*070a*/ 	.byte	0x08
	.zero		1


	//   ....[100]....
        /*070c*/ 	.word	0x000008a0
        /*0710*/ 	.word	0x000000ff
        /*0714*/ 	.word	0x00000190
        /*0718*/ 	.short	0x0100
        /*071a*/ 	.byte	0x08
	.zero		1


	//   ....[101]....
        /*071c*/ 	.word	0x000008b0
        /*0720*/ 	.word	0x000000ff
        /*0724*/ 	.word	0x00000350
        /*0728*/ 	.short	0x0100
        /*072a*/ 	.byte	0x08
	.zero		1


	//   ....[102]....
        /*072c*/ 	.word	0x000008c0
        /*0730*/ 	.word	0x000000ff
        /*0734*/ 	.word	0x00000198
        /*0738*/ 	.short	0x0100
        /*073a*/ 	.byte	0x08
	.zero		1


	//   ....[103]....
        /*073c*/ 	.word	0x000008d0
        /*0740*/ 	.word	0x000000ff
        /*0744*/ 	.word	0x00000358
        /*0748*/ 	.short	0x0100
        /*074a*/ 	.byte	0x08
	.zero		1


	//   ....[104]....
        /*074c*/ 	.word	0x000008e0
        /*0750*/ 	.word	0x000000ff
        /*0754*/ 	.word	0x000001a0
        /*0758*/ 	.short	0x0100
        /*075a*/ 	.byte	0x08
	.zero		1


	//   ....[105]....
        /*075c*/ 	.word	0x000008f0
        /*0760*/ 	.word	0x000000ff
        /*0764*/ 	.word	0x00000360
        /*0768*/ 	.short	0x0100
        /*076a*/ 	.byte	0x08
	.zero		1


	//   ....[106]....
        /*076c*/ 	.word	0x00000900
        /*0770*/ 	.word	0x000000ff
        /*0774*/ 	.word	0x000001a8
        /*0778*/ 	.short	0x0100
        /*077a*/ 	.byte	0x08
	.zero		1


	//   ....[107]....
        /*077c*/ 	.word	0x00000910
        /*0780*/ 	.word	0x000000ff
        /*0784*/ 	.word	0x00000368
        /*0788*/ 	.short	0x0100
        /*078a*/ 	.byte	0x08
	.zero		1


	//   ....[108]....
        /*078c*/ 	.word	0x00000920
        /*0790*/ 	.word	0x000000ff
        /*0794*/ 	.word	0x000001b0
        /*0798*/ 	.short	0x0100
        /*079a*/ 	.byte	0x08
	.zero		1


	//   ....[109]....
        /*079c*/ 	.word	0x00000930
        /*07a0*/ 	.word	0x000000ff
        /*07a4*/ 	.word	0x00000370
        /*07a8*/ 	.short	0x0100
        /*07aa*/ 	.byte	0x08
	.zero		1


	//   ....[110]....
        /*07ac*/ 	.word	0x00000940
        /*07b0*/ 	.word	0x000000ff
        /*07b4*/ 	.word	0x000001b8
        /*07b8*/ 	.short	0x0100
        /*07ba*/ 	.byte	0x08
	.zero		1


	//   ....[111]....
        /*07bc*/ 	.word	0x00000950
        /*07c0*/ 	.word	0x000000ff
        /*07c4*/ 	.word	0x00000378
        /*07c8*/ 	.short	0x0100
        /*07ca*/ 	.byte	0x08
	.zero		1


	//   ....[112]....
        /*07cc*/ 	.word	0x00000eb0
        /*07d0*/ 	.word	0x000000ff
        /*07d4*/ 	.word	0x000003b0
        /*07d8*/ 	.short	0x0100
        /*07da*/ 	.byte	0x08
	.zero		1


	//   ....[113]....
        /*07dc*/ 	.word	0x00000f50
        /*07e0*/ 	.word	0x000000ff
        /*07e4*/ 	.word	0x000003b8
        /*07e8*/ 	.short	0x0100
        /*07ea*/ 	.byte	0x08
	.zero		1


	//   ....[114]....
        /*07ec*/ 	.word	0x00000fb0
        /*07f0*/ 	.word	0x000000ff
        /*07f4*/ 	.word	0x00000390
        /*07f8*/ 	.short	0x0100
        /*07fa*/ 	.byte	0x09
	.zero		1


	//   ....[115]....
        /*07fc*/ 	.word	0x00000fc0
        /*0800*/ 	.word	0x000000ff
        /*0804*/ 	.word	0x00000398
        /*0808*/ 	.short	0x0100
        /*080a*/ 	.byte	0x09
	.zero		1


	//   ....[116]....
        /*080c*/ 	.word	0x00000fd0
        /*0810*/ 	.word	0x000000ff
        /*0814*/ 	.word	0x000003a0
        /*0818*/ 	.short	0x0100
        /*081a*/ 	.byte	0x09
	.zero		1


	//   ....[117]....
        /*081c*/ 	.word	0x00000fe0
        /*0820*/ 	.word	0x000000ff
        /*0824*/ 	.word	0x000003a8
        /*0828*/ 	.short	0x0100
        /*082a*/ 	.byte	0x09
	.zero		1


	//   ....[118]....
        /*082c*/ 	.word	0x00001ed0
        /*0830*/ 	.word	0x000000ff
        /*0834*/ 	.word	0xfffffff8
        /*0838*/ 	.short	0x010a
        /*083a*/ 	.byte	0x2b
	.zero		1


	//   ....[119]....
        /*083c*/ 	.word	0x00002090
        /*0840*/ 	.word	0x00000003
        /*0844*/ 	.word	0x00000000
        /*0848*/ 	.short	0x010a
        /*084a*/ 	.byte	0x3f
	.zero		1


	//   ....[120]....
        /*084c*/ 	.word	0x000020d0
        /*0850*/ 	.word	0x00000003
        /*0854*/ 	.word	0x00000000
        /*0858*/ 	.short	0x010a
        /*085a*/ 	.byte	0x3f
	.zero		1


	//   ....[121]....
        /*085c*/ 	.word	0x00002260
        /*0860*/ 	.word	0x000000ff
        /*0864*/ 	.word	0x00000000
        /*0868*/ 	.short	0x010a
        /*086a*/ 	.byte	0x04
	.zero		1


	//   ....[122]....
        /*086c*/ 	.word	0x000022a0
        /*0870*/ 	.word	0x000000ff
        /*0874*/ 	.word	0x00000000
        /*0878*/ 	.short	0x010a
        /*087a*/ 	.byte	0x04
	.zero		1


	//   ....[123]....
        /*087c*/ 	.word	0x00002390
        /*0880*/ 	.word	0x00000005
        /*0884*/ 	.word	0x00000000
        /*0888*/ 	.short	0x0101
        /*088a*/ 	.byte	0x3f
	.zero		1


	//   ....[124]....
        /*088c*/ 	.word	0x000024a0
        /*0890*/ 	.word	0x00000003
        /*0894*/ 	.word	0x00000000
        /*0898*/ 	.short	0x0101
        /*089a*/ 	.byte	0x2f
	.zero		1


	//   ....[125]....
        /*089c*/ 	.word	0x000025a0
        /*08a0*/ 	.word	0x00000003
        /*08a4*/ 	.word	0x00000000
        /*08a8*/ 	.short	0x0101
        /*08aa*/ 	.byte	0x3f
	.zero		1


	//   ....[126]....
        /*08ac*/ 	.word	0x00002620
        /*08b0*/ 	.word	0x000000ff
        /*08b4*/ 	.word	0x00000008
        /*08b8*/ 	.short	0x010a
        /*08ba*/ 	.byte	0x2b
	.zero		1


	//   ....[127]....
        /*08bc*/ 	.word	0x00004430
        /*08c0*/ 	.word	0x00000000
        /*08c4*/ 	.word	0x00000000
        /*08c8*/ 	.short	0x0101
        /*08ca*/ 	.byte	0x2f
	.zero		1


	//   ....[128]....
        /*08cc*/ 	.word	0x00004d80
        /*08d0*/ 	.word	0x0000000e
        /*08d4*/ 	.word	0x000001c0
        /*08d8*/ 	.short	0x010a
        /*08da*/ 	.byte	0x3f
	.zero		1


	//   ....[129]....
        /*08dc*/ 	.word	0x00005160
        /*08e0*/ 	.word	0x00000004
        /*08e4*/ 	.word	0x000003b8
        /*08e8*/ 	.short	0x0101
        /*08ea*/ 	.byte	0x3f
	.zero		1


	//   ....[130]....
        /*08ec*/ 	.word	0x00005890
        /*08f0*/ 	.word	0x00000007
        /*08f4*/ 	.word	0x00000000
        /*08f8*/ 	.short	0x010a
        /*08fa*/ 	.byte	0x3f
	.zero		1


	//   ....[131]....
        /*08fc*/ 	.word	0x00005910
        /*0900*/ 	.word	0x00000006
        /*0904*/ 	.word	0x00000000
        /*0908*/ 	.short	0x010a
        /*090a*/ 	.byte	0x3f
	.zero		1


	//   ....[132]....
        /*090c*/ 	.word	0x000059a0
        /*0910*/ 	.word	0x00000007
        /*0914*/ 	.word	0x00000000
        /*0918*/ 	.short	0x010a
        /*091a*/ 	.byte	0x3f
	.zero		1


	//   ....[133]....
        /*091c*/ 	.word	0x00005a30
        /*0920*/ 	.word	0x00000006
        /*0924*/ 	.word	0x00000000
        /*0928*/ 	.short	0x010a
        /*092a*/ 	.byte	0x3f
	.zero		1


	//   ....[134]....
        /*092c*/ 	.word	0x00005ac0
        /*0930*/ 	.word	0x00000007
        /*0934*/ 	.word	0x00000000
        /*0938*/ 	.short	0x010a
        /*093a*/ 	.byte	0x3f
	.zero		1


	//   ....[135]....
        /*093c*/ 	.word	0x00005b50
        /*0940*/ 	.word	0x00000006
        /*0944*/ 	.word	0x00000000
        /*0948*/ 	.short	0x010a
        /*094a*/ 	.byte	0x3f
	.zero		1


	//   ....[136]....
        /*094c*/ 	.word	0x00005be0
        /*0950*/ 	.word	0x00000007
        /*0954*/ 	.word	0x00000000
        /*0958*/ 	.short	0x010a
        /*095a*/ 	.byte	0x3f
	.zero		1


	//   ....[137]....
        /*095c*/ 	.word	0x00005c70
        /*0960*/ 	.word	0x00000006
        /*0964*/ 	.word	0x00000000
        /*0968*/ 	.short	0x010a
        /*096a*/ 	.byte	0x3f
	.zero		1


	//   ....[138]....
        /*096c*/ 	.word	0x00005d00
        /*0970*/ 	.word	0x00000007
        /*0974*/ 	.word	0x00000000
        /*0978*/ 	.short	0x010a
        /*097a*/ 	.byte	0x3f
	.zero		1


	//   ....[139]....
        /*097c*/ 	.word	0x00005d90
        /*0980*/ 	.word	0x00000006
        /*0984*/ 	.word	0x00000000
        /*0988*/ 	.short	0x010a
        /*098a*/ 	.byte	0x3f
	.zero		1


	//   ....[140]....
        /*098c*/ 	.word	0x00005e20
        /*0990*/ 	.word	0x00000007
        /*0994*/ 	.word	0x00000000
        /*0998*/ 	.short	0x010a
        /*099a*/ 	.byte	0x3f
	.zero		1


	//   ....[141]....
        /*099c*/ 	.word	0x00005eb0
        /*09a0*/ 	.word	0x00000006
        /*09a4*/ 	.word	0x00000000
        /*09a8*/ 	.short	0x010a
        /*09aa*/ 	.byte	0x3f
	.zero		1


	//   ....[142]....
        /*09ac*/ 	.word	0x00005f40
        /*09b0*/ 	.word	0x00000007
        /*09b4*/ 	.word	0x00000000
        /*09b8*/ 	.short	0x010a
        /*09ba*/ 	.byte	0x3f
	.zero		1


	//   ....[143]....
        /*09bc*/ 	.word	0x00005fd0
        /*09c0*/ 	.word	0x00000006
        /*09c4*/ 	.word	0x00000000
        /*09c8*/ 	.short	0x010a
        /*09ca*/ 	.byte	0x3f
	.zero		1


	//   ....[144]....
        /*09cc*/ 	.word	0x00006060
        /*09d0*/ 	.word	0x00000007
        /*09d4*/ 	.word	0x00000000
        /*09d8*/ 	.short	0x010a
        /*09da*/ 	.byte	0x3f
	.zero		1


	//   ....[145]....
        /*09dc*/ 	.word	0x000060f0
        /*09e0*/ 	.word	0x00000006
        /*09e4*/ 	.word	0x00000000
        /*09e8*/ 	.short	0x010a
        /*09ea*/ 	.byte	0x3f
	.zero		1


	//   ....[146]....
        /*09ec*/ 	.word	0x00006180
        /*09f0*/ 	.word	0x00000007
        /*09f4*/ 	.word	0x00000000
        /*09f8*/ 	.short	0x010a
        /*09fa*/ 	.byte	0x3f
	.zero		1


	//   ....[147]....
        /*09fc*/ 	.word	0x00006210
        /*0a00*/ 	.word	0x00000006
        /*0a04*/ 	.word	0x00000000
        /*0a08*/ 	.short	0x010a
        /*0a0a*/ 	.byte	0x3f
	.zero		1


	//   ....[148]....
        /*0a0c*/ 	.word	0x000062a0
        /*0a10*/ 	.word	0x00000007
        /*0a14*/ 	.word	0x00000000
        /*0a18*/ 	.short	0x010a
        /*0a1a*/ 	.byte	0x3f
	.zero		1


	//   ....[149]....
        /*0a1c*/ 	.word	0x00006330
        /*0a20*/ 	.word	0x00000006
        /*0a24*/ 	.word	0x00000000
        /*0a28*/ 	.short	0x010a
        /*0a2a*/ 	.byte	0x3f
	.zero		1


	//   ....[150]....
        /*0a2c*/ 	.word	0x000063c0
        /*0a30*/ 	.word	0x00000007
        /*0a34*/ 	.word	0x00000000
        /*0a38*/ 	.short	0x010a
        /*0a3a*/ 	.byte	0x3f
	.zero		1


	//   ....[151]....
        /*0a3c*/ 	.word	0x00006450
        /*0a40*/ 	.word	0x00000006
        /*0a44*/ 	.word	0x00000000
        /*0a48*/ 	.short	0x010a
        /*0a4a*/ 	.byte	0x3f
	.zero		1


	//   ....[152]....
        /*0a4c*/ 	.word	0x000064e0
        /*0a50*/ 	.word	0x00000007
        /*0a54*/ 	.word	0x00000000
        /*0a58*/ 	.short	0x010a
        /*0a5a*/ 	.byte	0x3f
	.zero		1


	//   ....[153]....
        /*0a5c*/ 	.word	0x00006570
        /*0a60*/ 	.word	0x00000006
        /*0a64*/ 	.word	0x00000000
        /*0a68*/ 	.short	0x010a
        /*0a6a*/ 	.byte	0x3f
	.zero		1


	//   ....[154]....
        /*0a6c*/ 	.word	0x00006600
        /*0a70*/ 	.word	0x00000007
        /*0a74*/ 	.word	0x00000000
        /*0a78*/ 	.short	0x010a
        /*0a7a*/ 	.byte	0x3f
	.zero		1


	//   ....[155]....
        /*0a7c*/ 	.word	0x00006690
        /*0a80*/ 	.word	0x00000006
        /*0a84*/ 	.word	0x00000000
        /*0a88*/ 	.short	0x010a
        /*0a8a*/ 	.byte	0x3f
	.zero		1


	//   ....[156]....
        /*0a8c*/ 	.word	0x00006720
        /*0a90*/ 	.word	0x00000007
        /*0a94*/ 	.word	0x00000000
        /*0a98*/ 	.short	0x010a
        /*0a9a*/ 	.byte	0x3f
	.zero		1


	//   ....[157]....
        /*0a9c*/ 	.word	0x000067b0
        /*0aa0*/ 	.word	0x00000006
        /*0aa4*/ 	.word	0x00000000
        /*0aa8*/ 	.short	0x010a
        /*0aaa*/ 	.byte	0x3f
	.zero		1


	//   ....[158]....
        /*0aac*/ 	.word	0x00006840
        /*0ab0*/ 	.word	0x00000007
        /*0ab4*/ 	.word	0x00000000
        /*0ab8*/ 	.short	0x010a
        /*0aba*/ 	.byte	0x3f
	.zero		1


	//   ....[159]....
        /*0abc*/ 	.word	0x000068d0
        /*0ac0*/ 	.word	0x00000006
        /*0ac4*/ 	.word	0x00000000
        /*0ac8*/ 	.short	0x010a
        /*0aca*/ 	.byte	0x3f
	.zero		1


	//   ....[160]....
        /*0acc*/ 	.word	0x00006960
        /*0ad0*/ 	.word	0x00000007
        /*0ad4*/ 	.word	0x00000000
        /*0ad8*/ 	.short	0x010a
        /*0ada*/ 	.byte	0x3f
	.zero		1


	//   ....[161]....
        /*0adc*/ 	.word	0x000069f0
        /*0ae0*/ 	.word	0x00000006
        /*0ae4*/ 	.word	0x00000000
        /*0ae8*/ 	.short	0x010a
        /*0aea*/ 	.byte	0x3f
	.zero		1


	//   ....[162]....
        /*0aec*/ 	.word	0x00006a80
        /*0af0*/ 	.word	0x00000007
        /*0af4*/ 	.word	0x00000000
        /*0af8*/ 	.short	0x010a
        /*0afa*/ 	.byte	0x3f
	.zero		1


	//   ....[163]....
        /*0afc*/ 	.word	0x00006b10
        /*0b00*/ 	.word	0x00000006
        /*0b04*/ 	.word	0x00000000
        /*0b08*/ 	.short	0x010a
        /*0b0a*/ 	.byte	0x3f
	.zero		1


	//   ....[164]....
        /*0b0c*/ 	.word	0x00006ba0
        /*0b10*/ 	.word	0x00000007
        /*0b14*/ 	.word	0x00000000
        /*0b18*/ 	.short	0x010a
        /*0b1a*/ 	.byte	0x3f
	.zero		1


	//   ....[165]....
        /*0b1c*/ 	.word	0x00006c30
        /*0b20*/ 	.word	0x00000006
        /*0b24*/ 	.word	0x00000000
        /*0b28*/ 	.short	0x010a
        /*0b2a*/ 	.byte	0x3f
	.zero		1


	//   ....[166]....
        /*0b2c*/ 	.word	0x00006cc0
        /*0b30*/ 	.word	0x00000007
        /*0b34*/ 	.word	0x00000000
        /*0b38*/ 	.short	0x010a
        /*0b3a*/ 	.byte	0x3f
	.zero		1


	//   ....[167]....
        /*0b3c*/ 	.word	0x00006d50
        /*0b40*/ 	.word	0x00000006
        /*0b44*/ 	.word	0x00000000
        /*0b48*/ 	.short	0x010a
        /*0b4a*/ 	.byte	0x3f
	.zero		1


	//   ....[168]....
        /*0b4c*/ 	.word	0x00006de0
        /*0b50*/ 	.word	0x00000007
        /*0b54*/ 	.word	0x00000000
        /*0b58*/ 	.short	0x010a
        /*0b5a*/ 	.byte	0x3f
	.zero		1


	//   ....[169]....
        /*0b5c*/ 	.word	0x00006e70
        /*0b60*/ 	.word	0x00000006
        /*0b64*/ 	.word	0x00000000
        /*0b68*/ 	.short	0x010a
        /*0b6a*/ 	.byte	0x3f
	.zero		1


	//   ....[170]....
        /*0b6c*/ 	.word	0x00006f00
        /*0b70*/ 	.word	0x00000007
        /*0b74*/ 	.word	0x00000000
        /*0b78*/ 	.short	0x010a
        /*0b7a*/ 	.byte	0x3f
	.zero		1


	//   ....[171]....
        /*0b7c*/ 	.word	0x00006f90
        /*0b80*/ 	.word	0x00000006
        /*0b84*/ 	.word	0x00000000
        /*0b88*/ 	.short	0x010a
        /*0b8a*/ 	.byte	0x3f
	.zero		1


	//   ....[172]....
        /*0b8c*/ 	.word	0x00007020
        /*0b90*/ 	.word	0x00000007
        /*0b94*/ 	.word	0x00000000
        /*0b98*/ 	.short	0x010a
        /*0b9a*/ 	.byte	0x3f
	.zero		1


	//   ....[173]....
        /*0b9c*/ 	.word	0x000070b0
        /*0ba0*/ 	.word	0x00000006
        /*0ba4*/ 	.word	0x00000000
        /*0ba8*/ 	.short	0x010a
        /*0baa*/ 	.byte	0x3f
	.zero		1


	//   ....[174]....
        /*0bac*/ 	.word	0x00007140
        /*0bb0*/ 	.word	0x00000007
        /*0bb4*/ 	.word	0x00000000
        /*0bb8*/ 	.short	0x010a
        /*0bba*/ 	.byte	0x3f
	.zero		1


	//   ....[175]....
        /*0bbc*/ 	.word	0x000071d0
        /*0bc0*/ 	.word	0x00000006
        /*0bc4*/ 	.word	0x00000000
        /*0bc8*/ 	.short	0x010a
        /*0bca*/ 	.byte	0x3f
	.zero		1


	//   ....[176]....
        /*0bcc*/ 	.word	0x00007260
        /*0bd0*/ 	.word	0x00000007
        /*0bd4*/ 	.word	0x00000000
        /*0bd8*/ 	.short	0x010a
        /*0bda*/ 	.byte	0x3f
	.zero		1


	//   ....[177]....
        /*0bdc*/ 	.word	0x000072f0
        /*0be0*/ 	.word	0x00000006
        /*0be4*/ 	.word	0x00000000
        /*0be8*/ 	.short	0x010a
        /*0bea*/ 	.byte	0x3f
	.zero		1


	//   ....[178]....
        /*0bec*/ 	.word	0x00007380
        /*0bf0*/ 	.word	0x00000007
        /*0bf4*/ 	.word	0x00000000
        /*0bf8*/ 	.short	0x010a
        /*0bfa*/ 	.byte	0x3f
	.zero		1


	//   ....[179]....
        /*0bfc*/ 	.word	0x00007410
        /*0c00*/ 	.word	0x00000006
        /*0c04*/ 	.word	0x00000000
        /*0c08*/ 	.short	0x010a
        /*0c0a*/ 	.byte	0x3f
	.zero		1


	//   ....[180]....
        /*0c0c*/ 	.word	0x000074a0
        /*0c10*/ 	.word	0x00000007
        /*0c14*/ 	.word	0x00000000
        /*0c18*/ 	.short	0x010a
        /*0c1a*/ 	.byte	0x3f
	.zero		1


	//   ....[181]....
        /*0c1c*/ 	.word	0x00007530
        /*0c20*/ 	.word	0x00000006
        /*0c24*/ 	.word	0x00000000
        /*0c28*/ 	.short	0x010a
        /*0c2a*/ 	.byte	0x3f
	.zero		1


	//   ....[182]....
        /*0c2c*/ 	.word	0x000075c0
        /*0c30*/ 	.word	0x00000007
        /*0c34*/ 	.word	0x00000000
        /*0c38*/ 	.short	0x010a
        /*0c3a*/ 	.byte	0x3f
	.zero		1


	//   ....[183]....
        /*0c3c*/ 	.word	0x00007650
        /*0c40*/ 	.word	0x00000006
        /*0c44*/ 	.word	0x00000000
        /*0c48*/ 	.short	0x010a
        /*0c4a*/ 	.byte	0x3f
	.zero		1


	//   ....[184]....
        /*0c4c*/ 	.word	0x000076e0
        /*0c50*/ 	.word	0x00000007
        /*0c54*/ 	.word	0x00000000
        /*0c58*/ 	.short	0x010a
        /*0c5a*/ 	.byte	0x3f
	.zero		1


	//   ....[185]....
        /*0c5c*/ 	.word	0x00007770
        /*0c60*/ 	.word	0x00000005
        /*0c64*/ 	.word	0x00000000
        /*0c68*/ 	.short	0x010a
        /*0c6a*/ 	.byte	0x3f
	.zero		1


	//   ....[186]....
        /*0c6c*/ 	.word	0x000077e0
        /*0c70*/ 	.word	0x00000003
        /*0c74*/ 	.word	0xfffffff8
        /*0c78*/ 	.short	0x010a
        /*0c7a*/ 	.byte	0x3f
	.zero		1


	//   ....[187]....
        /*0c7c*/ 	.word	0x00007830
        /*0c80*/ 	.word	0x00000003
        /*0c84*/ 	.word	0x00000000
        /*0c88*/ 	.short	0x010a
        /*0c8a*/ 	.byte	0x3f
	.zero		1


	//   ....[188]....
        /*0c8c*/ 	.word	0x00007890
        /*0c90*/ 	.word	0x00000005
        /*0c94*/ 	.word	0x00000000
        /*0c98*/ 	.short	0x010a
        /*0c9a*/ 	.byte	0x3f
	.zero		1


	//   ....[189]....
        /*0c9c*/ 	.word	0x000078f0
        /*0ca0*/ 	.word	0x00000004
        /*0ca4*/ 	.word	0x00000008
        /*0ca8*/ 	.short	0x010a
        /*0caa*/ 	.byte	0x3f
	.zero		1


	//   ....[190]....
        /*0cac*/ 	.word	0x000079c0
        /*0cb0*/ 	.word	0x0000000e
        /*0cb4*/ 	.word	0x000001c0
        /*0cb8*/ 	.short	0x010a
        /*0cba*/ 	.byte	0x3f
	.zero		1


	//   ....[191]....
        /*0cbc*/ 	.word	0x00007a90
        /*0cc0*/ 	.word	0x00000007
        /*0cc4*/ 	.word	0x00000000
        /*0cc8*/ 	.short	0x010a
        /*0cca*/ 	.byte	0x3f
	.zero		1


	//   ....[192]....
        /*0ccc*/ 	.word	0x00007ae0
        /*0cd0*/ 	.word	0x00000006
        /*0cd4*/ 	.word	0x00000000
        /*0cd8*/ 	.short	0x010a
        /*0cda*/ 	.byte	0x3f
	.zero		1


	//   ....[193]....
        /*0cdc*/ 	.word	0x00007b30
        /*0ce0*/ 	.word	0x00000007
        /*0ce4*/ 	.word	0x00000000
        /*0ce8*/ 	.short	0x010a
        /*0cea*/ 	.byte	0x3f
	.zero		1


	//   ....[194]....
        /*0cec*/ 	.word	0x00007b80
        /*0cf0*/ 	.word	0x00000006
        /*0cf4*/ 	.word	0x00000000
        /*0cf8*/ 	.short	0x010a
        /*0cfa*/ 	.byte	0x3f
	.zero		1


	//   ....[195]....
        /*0cfc*/ 	.word	0x00007bd0
        /*0d00*/ 	.word	0x00000007
        /*0d04*/ 	.word	0x00000000
        /*0d08*/ 	.short	0x010a
        /*0d0a*/ 	.byte	0x3f
	.zero		1


	//   ....[196]....
        /*0d0c*/ 	.word	0x00007c20
        /*0d10*/ 	.word	0x00000006
        /*0d14*/ 	.word	0x00000000
        /*0d18*/ 	.short	0x010a
        /*0d1a*/ 	.byte	0x3f
	.zero		1


	//   ....[197]....
        /*0d1c*/ 	.word	0x00007c70
        /*0d20*/ 	.word	0x00000007
        /*0d24*/ 	.word	0x00000000
        /*0d28*/ 	.short	0x010a
        /*0d2a*/ 	.byte	0x3f
	.zero		1


	//   ....[198]....
        /*0d2c*/ 	.word	0x00007cc0
        /*0d30*/ 	.word	0x00000006
        /*0d34*/ 	.word	0x00000000
        /*0d38*/ 	.short	0x010a
        /*0d3a*/ 	.byte	0x3f
	.zero		1


	//   ....[199]....
        /*0d3c*/ 	.word	0x00007d10
        /*0d40*/ 	.word	0x00000007
        /*0d44*/ 	.word	0x00000000
        /*0d48*/ 	.short	0x010a
        /*0d4a*/ 	.byte	0x3f
	.zero		1


	//   ....[200]....
        /*0d4c*/ 	.word	0x00007d60
        /*0d50*/ 	.word	0x00000006
        /*0d54*/ 	.word	0x00000000
        /*0d58*/ 	.short	0x010a
        /*0d5a*/ 	.byte	0x3f
	.zero		1


	//   ....[201]....
        /*0d5c*/ 	.word	0x00007db0
        /*0d60*/ 	.word	0x00000007
        /*0d64*/ 	.word	0x00000000
        /*0d68*/ 	.short	0x010a
        /*0d6a*/ 	.byte	0x3f
	.zero		1


	//   ....[202]....
        /*0d6c*/ 	.word	0x00007e00
        /*0d70*/ 	.word	0x00000006
        /*0d74*/ 	.word	0x00000000
        /*0d78*/ 	.short	0x010a
        /*0d7a*/ 	.byte	0x3f
	.zero		1


	//   ....[203]....
        /*0d7c*/ 	.word	0x00007e50
        /*0d80*/ 	.word	0x00000007
        /*0d84*/ 	.word	0x00000000
        /*0d88*/ 	.short	0x010a
        /*0d8a*/ 	.byte	0x3f
	.zero		1


	//   ....[204]....
        /*0d8c*/ 	.word	0x00007ea0
        /*0d90*/ 	.word	0x00000006
        /*0d94*/ 	.word	0x00000000
        /*0d98*/ 	.short	0x010a
        /*0d9a*/ 	.byte	0x3f
	.zero		1


	//   ....[205]....
        /*0d9c*/ 	.word	0x00007ef0
        /*0da0*/ 	.word	0x00000007
        /*0da4*/ 	.word	0x00000000
        /*0da8*/ 	.short	0x010a
        /*0daa*/ 	.byte	0x3f
	.zero		1


	//   ....[206]....
        /*0dac*/ 	.word	0x00007f40
        /*0db0*/ 	.word	0x00000006
        /*0db4*/ 	.word	0x00000000
        /*0db8*/ 	.short	0x010a
        /*0dba*/ 	.byte	0x3f
	.zero		1


	//   ....[207]....
        /*0dbc*/ 	.word	0x00007f90
        /*0dc0*/ 	.word	0x00000007
        /*0dc4*/ 	.word	0x00000000
        /*0dc8*/ 	.short	0x010a
        /*0dca*/ 	.byte	0x3f
	.zero		1


	//   ....[208]....
        /*0dcc*/ 	.word	0x00007fe0
        /*0dd0*/ 	.word	0x00000006
        /*0dd4*/ 	.word	0x00000000
        /*0dd8*/ 	.short	0x010a
        /*0dda*/ 	.byte	0x3f
	.zero		1


	//   ....[209]....
        /*0ddc*/ 	.word	0x00008030
        /*0de0*/ 	.word	0x00000007
        /*0de4*/ 	.word	0x00000000
        /*0de8*/ 	.short	0x010a
        /*0dea*/ 	.byte	0x3f
	.zero		1


	//   ....[210]....
        /*0dec*/ 	.word	0x00008080
        /*0df0*/ 	.word	0x00000006
        /*0df4*/ 	.word	0x00000000
        /*0df8*/ 	.short	0x010a
        /*0dfa*/ 	.byte	0x3f
	.zero		1


	//   ....[211]....
        /*0dfc*/ 	.word	0x000080d0
        /*0e00*/ 	.word	0x00000007
        /*0e04*/ 	.word	0x00000000
        /*0e08*/ 	.short	0x010a
        /*0e0a*/ 	.byte	0x3f
	.zero		1


	//   ....[212]....
        /*0e0c*/ 	.word	0x00008120
        /*0e10*/ 	.word	0x00000006
        /*0e14*/ 	.word	0x00000000
        /*0e18*/ 	.short	0x010a
        /*0e1a*/ 	.byte	0x3f
	.zero		1


	//   ....[213]....
        /*0e1c*/ 	.word	0x00008170
        /*0e20*/ 	.word	0x00000007
        /*0e24*/ 	.word	0x00000000
        /*0e28*/ 	.short	0x010a
        /*0e2a*/ 	.byte	0x3f
	.zero		1


	//   ....[214]....
        /*0e2c*/ 	.word	0x000081c0
        /*0e30*/ 	.word	0x00000006
        /*0e34*/ 	.word	0x00000000
        /*0e38*/ 	.short	0x010a
        /*0e3a*/ 	.byte	0x3f
	.zero		1


	//   ....[215]....
        /*0e3c*/ 	.word	0x00008210
        /*0e40*/ 	.word	0x00000007
        /*0e44*/ 	.word	0x00000000
        /*0e48*/ 	.short	0x010a
        /*0e4a*/ 	.byte	0x3f
	.zero		1


	//   ....[216]....
        /*0e4c*/ 	.word	0x00008260
        /*0e50*/ 	.word	0x00000006
        /*0e54*/ 	.word	0x00000000
        /*0e58*/ 	.short	0x010a
        /*0e5a*/ 	.byte	0x3f
	.zero		1


	//   ....[217]....
        /*0e5c*/ 	.word	0x000082b0
        /*0e60*/ 	.word	0x00000007
        /*0e64*/ 	.word	0x00000000
        /*0e68*/ 	.short	0x010a
        /*0e6a*/ 	.byte	0x3f
	.zero		1


	//   ....[218]....
        /*0e6c*/ 	.word	0x00008300
        /*0e70*/ 	.word	0x00000006
        /*0e74*/ 	.word	0x00000000
        /*0e78*/ 	.short	0x010a
        /*0e7a*/ 	.byte	0x3f
	.zero		1


	//   ....[219]....
        /*0e7c*/ 	.word	0x00008350
        /*0e80*/ 	.word	0x00000007
        /*0e84*/ 	.word	0x00000000
        /*0e88*/ 	.short	0x010a
        /*0e8a*/ 	.byte	0x3f
	.zero		1


	//   ....[220]....
        /*0e8c*/ 	.word	0x000083a0
        /*0e90*/ 	.word	0x00000006
        /*0e94*/ 	.word	0x00000000
        /*0e98*/ 	.short	0x010a
        /*0e9a*/ 	.byte	0x3f
	.zero		1


	//   ....[221]....
        /*0e9c*/ 	.word	0x000083f0
        /*0ea0*/ 	.word	0x00000007
        /*0ea4*/ 	.word	0x00000000
        /*0ea8*/ 	.short	0x010a
        /*0eaa*/ 	.byte	0x3f
	.zero		1


	//   ....[222]....
        /*0eac*/ 	.word	0x00008440
        /*0eb0*/ 	.word	0x00000006
        /*0eb4*/ 	.word	0x00000000
        /*0eb8*/ 	.short	0x010a
        /*0eba*/ 	.byte	0x3f
	.zero		1


	//   ....[223]....
        /*0ebc*/ 	.word	0x00008490
        /*0ec0*/ 	.word	0x00000007
        /*0ec4*/ 	.word	0x00000000
        /*0ec8*/ 	.short	0x010a
        /*0eca*/ 	.byte	0x3f
	.zero		1


	//   ....[224]....
        /*0ecc*/ 	.word	0x000084e0
        /*0ed0*/ 	.word	0x00000006
        /*0ed4*/ 	.word	0x00000000
        /*0ed8*/ 	.short	0x010a
        /*0eda*/ 	.byte	0x3f
	.zero		1


	//   ....[225]....
        /*0edc*/ 	.word	0x00008530
        /*0ee0*/ 	.word	0x00000007
        /*0ee4*/ 	.word	0x00000000
        /*0ee8*/ 	.short	0x010a
        /*0eea*/ 	.byte	0x3f
	.zero		1


	//   ....[226]....
        /*0eec*/ 	.word	0x00008580
        /*0ef0*/ 	.word	0x00000006
        /*0ef4*/ 	.word	0x00000000
        /*0ef8*/ 	.short	0x010a
        /*0efa*/ 	.byte	0x3f
	.zero		1


	//   ....[227]....
        /*0efc*/ 	.word	0x000085d0
        /*0f00*/ 	.word	0x00000007
        /*0f04*/ 	.word	0x00000000
        /*0f08*/ 	.short	0x010a
        /*0f0a*/ 	.byte	0x3f
	.zero		1


	//   ....[228]....
        /*0f0c*/ 	.word	0x00008620
        /*0f10*/ 	.word	0x00000006
        /*0f14*/ 	.word	0x00000000
        /*0f18*/ 	.short	0x010a
        /*0f1a*/ 	.byte	0x3f
	.zero		1


	//   ....[229]....
        /*0f1c*/ 	.word	0x00008670
        /*0f20*/ 	.word	0x00000007
        /*0f24*/ 	.word	0x00000000
        /*0f28*/ 	.short	0x010a
        /*0f2a*/ 	.byte	0x3f
	.zero		1


	//   ....[230]....
        /*0f2c*/ 	.word	0x000086c0
        /*0f30*/ 	.word	0x00000006
        /*0f34*/ 	.word	0x00000000
        /*0f38*/ 	.short	0x010a
        /*0f3a*/ 	.byte	0x3f
	.zero		1


	//   ....[231]....
        /*0f3c*/ 	.word	0x00008710
        /*0f40*/ 	.word	0x00000007
        /*0f44*/ 	.word	0x00000000
        /*0f48*/ 	.short	0x010a
        /*0f4a*/ 	.byte	0x3f
	.zero		1


	//   ....[232]....
        /*0f4c*/ 	.word	0x00008760
        /*0f50*/ 	.word	0x00000006
        /*0f54*/ 	.word	0x00000000
        /*0f58*/ 	.short	0x010a
        /*0f5a*/ 	.byte	0x3f
	.zero		1


	//   ....[233]....
        /*0f5c*/ 	.word	0x000087b0
        /*0f60*/ 	.word	0x00000007
        /*0f64*/ 	.word	0x00000000
        /*0f68*/ 	.short	0x010a
        /*0f6a*/ 	.byte	0x3f
	.zero		1


	//   ....[234]....
        /*0f6c*/ 	.word	0x00008800
        /*0f70*/ 	.word	0x00000006
        /*0f74*/ 	.word	0x00000000
        /*0f78*/ 	.short	0x010a
        /*0f7a*/ 	.byte	0x3f
	.zero		1


	//   ....[235]....
        /*0f7c*/ 	.word	0x00008850
        /*0f80*/ 	.word	0x00000007
        /*0f84*/ 	.word	0x00000000
        /*0f88*/ 	.short	0x010a
        /*0f8a*/ 	.byte	0x3f
	.zero		1


	//   ....[236]....
        /*0f8c*/ 	.word	0x000088a0
        /*0f90*/ 	.word	0x00000006
        /*0f94*/ 	.word	0x00000000
        /*0f98*/ 	.short	0x010a
        /*0f9a*/ 	.byte	0x3f
	.zero		1


	//   ....[237]....
        /*0f9c*/ 	.word	0x000088f0
        /*0fa0*/ 	.word	0x00000007
        /*0fa4*/ 	.word	0x00000000
        /*0fa8*/ 	.short	0x010a
        /*0faa*/ 	.byte	0x3f
	.zero		1


	//   ....[238]....
        /*0fac*/ 	.word	0x00008940
        /*0fb0*/ 	.word	0x00000006
        /*0fb4*/ 	.word	0x00000000
        /*0fb8*/ 	.short	0x010a
        /*0fba*/ 	.byte	0x3f
	.zero		1


	//   ....[239]....
        /*0fbc*/ 	.word	0x00008990
        /*0fc0*/ 	.word	0x00000007
        /*0fc4*/ 	.word	0x00000000
        /*0fc8*/ 	.short	0x010a
        /*0fca*/ 	.byte	0x3f
	.zero		1


	//   ....[240]....
        /*0fcc*/ 	.word	0x000089e0
        /*0fd0*/ 	.word	0x00000006
        /*0fd4*/ 	.word	0x00000000
        /*0fd8*/ 	.short	0x010a
        /*0fda*/ 	.byte	0x3f
	.zero		1


	//   ....[241]....
        /*0fdc*/ 	.word	0x00008a30
        /*0fe0*/ 	.word	0x00000007
        /*0fe4*/ 	.word	0x00000000
        /*0fe8*/ 	.short	0x010a
        /*0fea*/ 	.byte	0x3f
	.zero		1


	//   ....[242]....
        /*0fec*/ 	.word	0x00008a80
        /*0ff0*/ 	.word	0x00000006
        /*0ff4*/ 	.word	0x00000000
        /*0ff8*/ 	.short	0x010a
        /*0ffa*/ 	.byte	0x3f
	.zero		1


	//   ....[243]....
        /*0ffc*/ 	.word	0x00008ad0
        /*1000*/ 	.word	0x00000007
        /*1004*/ 	.word	0x00000000
        /*1008*/ 	.short	0x010a
        /*100a*/ 	.byte	0x3f
	.zero		1


	//   ....[244]....
        /*100c*/ 	.word	0x00008b20
        /*1010*/ 	.word	0x00000006
        /*1014*/ 	.word	0x00000000
        /*1018*/ 	.short	0x010a
        /*101a*/ 	.byte	0x3f
	.zero		1


	//   ....[245]....
        /*101c*/ 	.word	0x00008b70
        /*1020*/ 	.word	0x00000007
        /*1024*/ 	.word	0x00000000
        /*1028*/ 	.short	0x010a
        /*102a*/ 	.byte	0x3f
	.zero		1


	//----- nvinfo : EIATTR_NUM_MBARRIERS
	.align		4
.L_37:
        /*102c*/ 	.byte	0x03, 0x38
        /*102e*/ 	.short	0x0076


	//----- nvinfo : EIATTR_EXIT_INSTR_OFFSETS
	.align		4
        /*1030*/ 	.byte	0x04, 0x1c
        /*1032*/ 	.short	(.L_39 - .L_38)


	//   ....[0]....
.L_38:
        /*1034*/ 	.word	0x00001ac0


	//   ....[1]....
        /*1038*/ 	.word	0x00001b20


	//   ....[2]....
        /*103c*/ 	.word	0x00004a50


	//   ....[3]....
        /*1040*/ 	.word	0x00004a80


	//   ....[4]....
        /*1044*/ 	.word	0x000077c0


	//----- nvinfo : EIATTR_MAX_THREADS
	.align		4
.L_39:
        /*1048*/ 	.byte	0x04, 0x05
        /*104a*/ 	.short	(.L_41 - .L_40)
.L_40:
        /*104c*/ 	.word	0x00000180
        /*1050*/ 	.word	0x00000001
        /*1054*/ 	.word	0x00000001


	//----- nvinfo : EIATTR_CRS_STACK_SIZE
	.align		4
.L_41:
        /*1058*/ 	.byte	0x04, 0x1e
        /*105a*/ 	.short	(.L_43 - .L_42)
.L_42:
        /*105c*/ 	.word	0x00000000


	//----- nvinfo : EIATTR_CBANK_PARAM_SIZE
	.align		4
.L_43:
        /*1060*/ 	.byte	0x03, 0x19
        /*1062*/ 	.short	0x0470


	//----- nvinfo : EIATTR_PARAM_CBANK
	.align		4
        /*1064*/ 	.byte	0x04, 0x0a
        /*1066*/ 	.short	(.L_45 - .L_44)
	.align		4
.L_44:
        /*1068*/ 	.word	index@(.nv.constant0._ZN7cutlass13device_kernelINS_4gemm6kernel13GemmUniversalIN4cute5tupleIJiiiiEEENS1_10collective13CollectiveMmaINS1_34MainloopSm90TmaGmmaWarpSpecializedILi56ENS5_IJNS4_1CILi4EEENSA_ILi1EEESC_EEENS1_32KernelTmaWarpSpecializedPingpongEEENS5_IJNSA_ILi64EEESG_NSA_ILi32EEEEEEaNS5_IJlSC_lEEEaSJ_NS4_8TiledMMAINS4_8MMA_AtomIJNS4_4SM904GMMA26MMA_64x64x32_S32S8S8_SS_TNEEEENS4_6LayoutINS5_IJSC_SC_SC_EEENS5_IJNSA_ILi0EEESS_SS_EEEEENS5_IJNS4_10UnderscoreESV_SV_EEEEENS4_13SM90_TMA_LOADENS4_14ComposedLayoutINS4_7SwizzleILi1ELi4ELi3EEENS4_18smem_ptr_flag_bitsILi8EEENSQ_INS5_IJNSA_ILi8EEESH_EEENS5_IJSH_SC_EEEEEEEvNS4_8identityENS4_23SM90_TMA_LOAD_MULTICASTES18_vS19_EENS_8epilogue10collective6detail29Sm90TmaWarpSpecializedAdapterINS1D_15DefaultEpilogueIaSJ_SJ_NS1C_6thread17LinearCombinationIaLi1EiiLNS1H_9ScaleType4KindE0ELNS_15FloatRoundStyleE2EaEENS1_15EpilogueDefaultEEEEEvvEEEEvNT_6ParamsE)
        /*106c*/ 	.short	0x0210
        /*106e*/ 	.short	0x0470


	//----- nvinfo : EIATTR_SW_WAR
	.align		4
.L_45:
        /*1070*/ 	.byte	0x04, 0x36
        /*1072*/ 	.short	(.L_47 - .L_46)
.L_46:
        /*1074*/ 	.word	0x00000008
.L_47:


//--------------------- .nv.callgraph             --------------------------
	.section	.nv.callgraph,"",@"SHT_CUDA_CALLGRAPH"
	.align	4
	.sectionentsize	8
	.align		4
        /*0000*/ 	.word	0x00000000
	.align		4
        /*0004*/ 	.word	0xffffffff
	.align		4
        /*0008*/ 	.word	index@(_ZN7cutlass13device_kernelINS_4gemm6kernel13GemmUniversalIN4cute5tupleIJiiiiEEENS1_10collective13CollectiveMmaINS1_34MainloopSm90TmaGmmaWarpSpecializedILi56ENS5_IJNS4_1CILi4EEENSA_ILi1EEESC_EEENS1_32KernelTmaWarpSpecializedPingpongEEENS5_IJNSA_ILi64EEESG_NSA_ILi32EEEEEEaNS5_IJlSC_lEEEaSJ_NS4_8TiledMMAINS4_8MMA_AtomIJNS4_4SM904GMMA26MMA_64x64x32_S32S8S8_SS_TNEEEENS4_6LayoutINS5_IJSC_SC_SC_EEENS5_IJNSA_ILi0EEESS_SS_EEEEENS5_IJNS4_10UnderscoreESV_SV_EEEEENS4_13SM90_TMA_LOADENS4_14ComposedLayoutINS4_7SwizzleILi1ELi4ELi3EEENS4_18smem_ptr_flag_bitsILi8EEENSQ_INS5_IJNSA_ILi8EEESH_EEENS5_IJSH_SC_EEEEEEEvNS4_8identityENS4_23SM90_TMA_LOAD_MULTICASTES18_vS19_EENS_8epilogue10collective6detail29Sm90TmaWarpSpecializedAdapterINS1D_15DefaultEpilogueIaSJ_SJ_NS1C_6thread17LinearCombinationIaLi1EiiLNS1H_9ScaleType4KindE0ELNS_15FloatRoundStyleE2EaEENS1_15EpilogueDefaultEEEEEvvEEEEvNT_6ParamsE)
	.align		4
        /*000c*/ 	.word	index@(__assertfail)
	.align		4
        /*0010*/ 	.word	0x00000000
	.align		4
        /*0014*/ 	.word	0xfffffffe
	.align		4
        /*0018*/ 	.word	0x00000000
	.align		4
        /*001c*/ 	.word	0xfffffffd
	.align		4
        /*0020*/ 	.word	0x00000000
	.align		4
        /*0024*/ 	.word	0xfffffffc


//--------------------- .nv.constant4             --------------------------
	.section	.nv.constant4,"a",@progbits
	.align	8
	.align		8
.nv.constant4:
        /*0000*/ 	.dword	__assertfail
	.align		8
        /*0008*/ 	.dword	__unnamed_1
	.align		8
        /*0010*/ 	.dword	_ZN40_INTERNAL_2c66a279_4_k_cu_9639c8f9_166094cuda3std3__45__cpo5beginE
	.align		8
        /*0018*/ 	.dword	_ZN40_INTERNAL_2c66a279_4_k_cu_9639c8f9_166094cuda3std3__45__cpo3endE
	.align		8
        /*0020*/ 	.dword	_ZN40_INTERNAL_2c66a279_4_k_cu_9639c8f9_166094cuda3std3__45__cpo6cbeginE
	.align		8
        /*0028*/ 	.dword	_ZN40_INTERNAL_2c66a279_4_k_cu_9639c8f9_166094cuda3std3__45__cpo4cendE
	.align		8
        /*0030*/ 	.dword	_ZN40_INTERNAL_2c66a279_4_k_cu_9639c8f9_166094cuda3std3__442_GLOBAL__N__2c66a279_4_k_cu_9639c8f9_166096ignoreE
	.align		8
        /*0038*/ 	.dword	_ZN40_INTERNAL_2c66a279_4_k_cu_9639c8f9_166094cuda3std3__419piecewise_constructE
	.align		8
        /*0040*/ 	.dword	_ZN40_INTERNAL_2c66a279_4_k_cu_9639c8f9_166094cuda3std3__48in_placeE
	.align		8
        /*0048*/ 	.dword	_ZN40_INTERNAL_2c66a279_4_k_cu_9639c8f9_166094cuda3std6ranges3__45__cpo4swapE
	.align		8
        /*0050*/ 	.dword	_ZN40_INTERNAL_2c66a279_4_k_cu_9639c8f9_166094cuda3std6ranges3__45__cpo9iter_moveE
	.align		8
        /*0058*/ 	.dword	_ZN40_INTERNAL_2c66a279_4_k_cu_9639c8f9_166094cute7productE
	.align		8
        /*0060*/ 	.dword	_ZN40_INTERNAL_2c66a279_4_k_cu_9639c8f9_166094cute1_E
	.align		8
        /*0068*/ 	.dword	$str$22
	.align		8
        /*0070*/ 	.dword	$str$23


//--------------------- .text._ZN7cutlass13device_kernelINS_4gemm6kernel13GemmUniversalIN4cute5tupleIJiiiiEEENS1_10collective13CollectiveMmaINS1_34MainloopSm90TmaGmmaWarpSpecializedILi56ENS5_IJNS4_1CILi4EEENSA_ILi1EEESC_EEENS1_32KernelTmaWarpSpecializedPingpongEEENS5_IJNSA_ILi64EEESG_NSA_ILi32EEEEEEaNS5_IJlSC_lEEEaSJ_NS4_8TiledMMAINS4_8MMA_AtomIJNS4_4SM904GMMA26MMA_64x64x32_S32S8S8_SS_TNEEEENS4_6LayoutINS5_IJSC_SC_SC_EEENS5_IJNSA_ILi0EEESS_SS_EEEEENS5_IJNS4_10UnderscoreESV_SV_EEEEENS4_13SM90_TMA_LOADENS4_14ComposedLayoutINS4_7SwizzleILi1ELi4ELi3EEENS4_18smem_ptr_flag_bitsILi8EEENSQ_INS5_IJNSA_ILi8EEESH_EEENS5_IJSH_SC_EEEEEEEvNS4_8identityENS4_23SM90_TMA_LOAD_MULTICASTES18_vS19_EENS_8epilogue10collective6detail29Sm90TmaWarpSpecializedAdapterINS1D_15DefaultEpilogueIaSJ_SJ_NS1C_6thread17LinearCombinationIaLi1EiiLNS1H_9ScaleType4KindE0ELNS_15FloatRoundStyleE2EaEENS1_15EpilogueDefaultEEEEEvvEEEEvNT_6ParamsE --------------------------
	.section	.text._ZN7cutlass13device_kernelINS_4gemm6kernel13GemmUniversalIN4cute5tupleIJiiiiEEENS1_10collective13CollectiveMmaINS1_34MainloopSm90TmaGmmaWarpSpecializedILi56ENS5_IJNS4_1CILi4EEENSA_ILi1EEESC_EEENS1_32KernelTmaWarpSpecializedPingpongEEENS5_IJNSA_ILi64EEESG_NSA_ILi32EEEEEEaNS5_IJlSC_lEEEaSJ_NS4_8TiledMMAINS4_8MMA_AtomIJNS4_4SM904GMMA26MMA_64x64x32_S32S8S8_SS_TNEEEENS4_6LayoutINS5_IJSC_SC_SC_EEENS5_IJNSA_ILi0EEESS_SS_EEEEENS5_IJNS4_10UnderscoreESV_SV_EEEEENS4_13SM90_TMA_LOADENS4_14ComposedLayoutINS4_7SwizzleILi1ELi4ELi3EEENS4_18smem_ptr_flag_bitsILi8EEENSQ_INS5_IJNSA_ILi8EEESH_EEENS5_IJSH_SC_EEEEEEEvNS4_8identityENS4_23SM90_TMA_LOAD_MULTICASTES18_vS19_EENS_8epilogue10collective6detail29Sm90TmaWarpSpecializedAdapterINS1D_15DefaultEpilogueIaSJ_SJ_NS1C_6thread17LinearCombinationIaLi1EiiLNS1H_9ScaleType4KindE0ELNS_15FloatRoundStyleE2EaEENS1_15EpilogueDefaultEEEEEvvEEEEvNT_6ParamsE,"ax",@progbits
	.align	128
.text._ZN7cutlass13device_kernelINS_4gemm6kernel13GemmUniversalIN4cute5tupleIJiiiiEEENS1_10collective13CollectiveMmaINS1_34MainloopSm90TmaGmmaWarpSpecializedILi56ENS5_IJNS4_1CILi4EEENSA_ILi1EEESC_EEENS1_32KernelTmaWarpSpecializedPingpongEEENS5_IJNSA_ILi64EEESG_NSA_ILi32EEEEEEaNS5_IJlSC_lEEEaSJ_NS4_8TiledMMAINS4_8MMA_AtomIJNS4_4SM904GMMA26MMA_64x64x32_S32S8S8_SS_TNEEEENS4_6LayoutINS5_IJSC_SC_SC_EEENS5_IJNSA_ILi0EEESS_SS_EEEEENS5_IJNS4_10UnderscoreESV_SV_EEEEENS4_13SM90_TMA_LOADENS4_14ComposedLayoutINS4_7SwizzleILi1ELi4ELi3EEENS4_18smem_ptr_flag_bitsILi8EEENSQ_INS5_IJNSA_ILi8EEESH_EEENS5_IJSH_SC_EEEEEEEvNS4_8identityENS4_23SM90_TMA_LOAD_MULTICASTES18_vS19_EENS_8epilogue10collective6detail29Sm90TmaWarpSpecializedAdapterINS1D_15DefaultEpilogueIaSJ_SJ_NS1C_6thread17LinearCombinationIaLi1EiiLNS1H_9ScaleType4KindE0ELNS_15FloatRoundStyleE2EaEENS1_15EpilogueDefaultEEEEEvvEEEEvNT_6ParamsE:
        .type           _ZN7cutlass13device_kernelINS_4gemm6kernel13GemmUniversalIN4cute5tupleIJiiiiEEENS1_10collective13CollectiveMmaINS1_34MainloopSm90TmaGmmaWarpSpecializedILi56ENS5_IJNS4_1CILi4EEENSA_ILi1EEESC_EEENS1_32KernelTmaWarpSpecializedPingpongEEENS5_IJNSA_ILi64EEESG_NSA_ILi32EEEEEEaNS5_IJlSC_lEEEaSJ_NS4_8TiledMMAINS4_8MMA_AtomIJNS4_4SM904GMMA26MMA_64x64x32_S32S8S8_SS_TNEEEENS4_6LayoutINS5_IJSC_SC_SC_EEENS5_IJNSA_ILi0EEESS_SS_EEEEENS5_IJNS4_10UnderscoreESV_SV_EEEEENS4_13SM90_TMA_LOADENS4_14ComposedLayoutINS4_7SwizzleILi1ELi4ELi3EEENS4_18smem_ptr_flag_bitsILi8EEENSQ_INS5_IJNSA_ILi8EEESH_EEENS5_IJSH_SC_EEEEEEEvNS4_8identityENS4_23SM90_TMA_LOAD_MULTICASTES18_vS19_EENS_8epilogue10collective6detail29Sm90TmaWarpSpecializedAdapterINS1D_15DefaultEpilogueIaSJ_SJ_NS1C_6thread17LinearCombinationIaLi1EiiLNS1H_9ScaleType4KindE0ELNS_15FloatRoundStyleE2EaEENS1_15EpilogueDefaultEEEEEvvEEEEvNT_6ParamsE,@function
        .size           _ZN7cutlass13device_kernelINS_4gemm6kernel13GemmUniversalIN4cute5tupleIJiiiiEEENS1_10collective13CollectiveMmaINS1_34MainloopSm90TmaGmmaWarpSpecializedILi56ENS5_IJNS4_1CILi4EEENSA_ILi1EEESC_EEENS1_32KernelTmaWarpSpecializedPingpongEEENS5_IJNSA_ILi64EEESG_NSA_ILi32EEEEEEaNS5_IJlSC_lEEEaSJ_NS4_8TiledMMAINS4_8MMA_AtomIJNS4_4SM904GMMA26MMA_64x64x32_S32S8S8_SS_TNEEEENS4_6LayoutINS5_IJSC_SC_SC_EEENS5_IJNSA_ILi0EEESS_SS_EEEEENS5_IJNS4_10UnderscoreESV_SV_EEEEENS4_13SM90_TMA_LOADENS4_14ComposedLayoutINS4_7SwizzleILi1ELi4ELi3EEENS4_18smem_ptr_flag_bitsILi8EEENSQ_INS5_IJNSA_ILi8EEESH_EEENS5_IJSH_SC_EEEEEEEvNS4_8identityENS4_23SM90_TMA_LOAD_MULTICASTES18_vS19_EENS_8epilogue10collective6detail29Sm90TmaWarpSpecializedAdapterINS1D_15DefaultEpilogueIaSJ_SJ_NS1C_6thread17LinearCombinationIaLi1EiiLNS1H_9ScaleType4KindE0ELNS_15FloatRoundStyleE2EaEENS1_15EpilogueDefaultEEEEEvvEEEEvNT_6ParamsE,(.L_x_246 - _ZN7cutlass13device_kernelINS_4gemm6kernel13GemmUniversalIN4cute5tupleIJiiiiEEENS1_10collective13CollectiveMmaINS1_34MainloopSm90TmaGmmaWarpSpecializedILi56ENS5_IJNS4_1CILi4EEENSA_ILi1EEESC_EEENS1_32KernelTmaWarpSpecializedPingpongEEENS5_IJNSA_ILi64EEESG_NSA_ILi32EEEEEEaNS5_IJlSC_lEEEaSJ_NS4_8TiledMMAINS4_8MMA_AtomIJNS4_4SM904GMMA26MMA_64x64x32_S32S8S8_SS_TNEEEENS4_6LayoutINS5_IJSC_SC_SC_EEENS5_IJNSA_ILi0EEESS_SS_EEEEENS5_IJNS4_10UnderscoreESV_SV_EEEEENS4_13SM90_TMA_LOADENS4_14ComposedLayoutINS4_7SwizzleILi1ELi4ELi3EEENS4_18smem_ptr_flag_bitsILi8EEENSQ_INS5_IJNSA_ILi8EEESH_EEENS5_IJSH_SC_EEEEEEEvNS4_8identityENS4_23SM90_TMA_LOAD_MULTICASTES18_vS19_EENS_8epilogue10collective6detail29Sm90TmaWarpSpecializedAdapterINS1D_15DefaultEpilogueIaSJ_SJ_NS1C_6thread17LinearCombinationIaLi1EiiLNS1H_9ScaleType4KindE0ELNS_15FloatRoundStyleE2EaEENS1_15EpilogueDefaultEEEEEvvEEEEvNT_6ParamsE)
        .other          _ZN7cutlass13device_kernelINS_4gemm6kernel13GemmUniversalIN4cute5tupleIJiiiiEEENS1_10collective13CollectiveMmaINS1_34MainloopSm90TmaGmmaWarpSpecializedILi56ENS5_IJNS4_1CILi4EEENSA_ILi1EEESC_EEENS1_32KernelTmaWarpSpecializedPingpongEEENS5_IJNSA_ILi64EEESG_NSA_ILi32EEEEEEaNS5_IJlSC_lEEEaSJ_NS4_8TiledMMAINS4_8MMA_AtomIJNS4_4SM904GMMA26MMA_64x64x32_S32S8S8_SS_TNEEEENS4_6LayoutINS5_IJSC_SC_SC_EEENS5_IJNSA_ILi0EEESS_SS_EEEEENS5_IJNS4_10UnderscoreESV_SV_EEEEENS4_13SM90_TMA_LOADENS4_14ComposedLayoutINS4_7SwizzleILi1ELi4ELi3EEENS4_18smem_ptr_flag_bitsILi8EEENSQ_INS5_IJNSA_ILi8EEESH_EEENS5_IJSH_SC_EEEEEEEvNS4_8identityENS4_23SM90_TMA_LOAD_MULTICASTES18_vS19_EENS_8epilogue10collective6detail29Sm90TmaWarpSpecializedAdapterINS1D_15DefaultEpilogueIaSJ_SJ_NS1C_6thread17LinearCombinationIaLi1EiiLNS1H_9ScaleType4KindE0ELNS_15FloatRoundStyleE2EaEENS1_15EpilogueDefaultEEEEEvvEEEEvNT_6ParamsE,@"STO_CUDA_ENTRY STV_DEFAULT"
_ZN7cutlass13device_kernelINS_4gemm6kernel13GemmUniversalIN4cute5tupleIJiiiiEEENS1_10collective13CollectiveMmaINS1_34MainloopSm90TmaGmmaWarpSpecializedILi56ENS5_IJNS4_1CILi4EEENSA_ILi1EEESC_EEENS1_32KernelTmaWarpSpecializedPingpongEEENS5_IJNSA_ILi64EEESG_NSA_ILi32EEEEEEaNS5_IJlSC_lEEEaSJ_NS4_8TiledMMAINS4_8MMA_AtomIJNS4_4SM904GMMA26MMA_64x64x32_S32S8S8_SS_TNEEEENS4_6LayoutINS5_IJSC_SC_SC_EEENS5_IJNSA_ILi0EEESS_SS_EEEEENS5_IJNS4_10UnderscoreESV_SV_EEEEENS4_13SM90_TMA_LOADENS4_14ComposedLayoutINS4_7SwizzleILi1ELi4ELi3EEENS4_18smem_ptr_flag_bitsILi8EEENSQ_INS5_IJNSA_ILi8EEESH_EEENS5_IJSH_SC_EEEEEEEvNS4_8identityENS4_23SM90_TMA_LOAD_MULTICASTES18_vS19_EENS_8epilogue10collective6detail29Sm90TmaWarpSpecializedAdapterINS1D_15DefaultEpilogueIaSJ_SJ_NS1C_6thread17LinearCombinationIaLi1EiiLNS1H_9ScaleType4KindE0ELNS_15FloatRoundStyleE2EaEENS1_15EpilogueDefaultEEEEEvvEEEEvNT_6ParamsE:
[----:B------:R-:W0:Y:S02]  /*0000*/  LDC R1, c[0x0][0x28] ;  /* 0x00000a00ff017b82 */ /* 0x000e240000000800 */
[----:B0-----:R-:W-:Y:S01]  /*0010*/  VIADD R1, R1, 0xfffffff8 ;  /* 0xfffffff801017836 */ /* 0x001fe20000000000 */
[----:B------:R-:W0:Y:S01]  /*0020*/  S2R R4, SR_TID.X ;  /* 0x0000000000047919 */ /* 0x000e220000002100 */
[----:B------:R-:W-:Y:S01]  /*0030*/  ELECT P0, URZ, PT ;  /* 0x00000000003f782f */ /* 0x000fe20003800000 */
[----:B------:R-:W-:Y:S01]  /*0040*/  BSSY B0, `(.L_x_0) ;  /* 0x000000f000007945 */ /* 0x000fe20003800000 */
[--C-:B0-----:R-:W-:Y:S02]  /*0050*/  SHF.R.U32.HI R0, RZ, 0x5, R4.reuse ;  /* 0x00000005ff007819 */ /* 0x101fe40000011604 */
[----:B------:R-:W-:-:S03]  /*0060*/  SHF.R.U32.HI R7, RZ, 0x7, R4 ;  /* 0x00000007ff077819 */ /* 0x000fc60000011604 */
[----:B------:R-:W0:Y:S04]  /*0070*/  SHFL.IDX PT, R2, R0, RZ, 0x1f ;  /* 0x00001fff00027589 */ /* 0x000e2800000e0000 */
[----:B------:R1:W2:Y:S01]  /*0080*/  SHFL.IDX PT, R10, R7, RZ, 0x1f ;  /* 0x00001fff070a7589 */ /* 0x0002a200000e0000 */
[----:B0-----:R-:W-:-:S13]  /*0090*/  ISETP.NE.OR P0, PT, R2, RZ, !P0 ;  /* 0x000000ff0200720c */ /* 0x001fda0004705670 */
[----:B-12---:R-:W-:Y:S05]  /*00a0*/  @P0 BRA `(.L_x_1) ;  /* 0x0000000000200947 */ /* 0x006fea0003800000 */
[----:B------:R-:W-:Y:S02]  /*00b0*/  ULDC.64 UR4, c[0x0][0x198] ;  /* 0x0000660000047ab9 */ /* 0x000fe40000000a00 */
[----:B------:R-:W-:Y:S02]  /*00c0*/  UIADD3 UR6, UP0, UR4, 0xf0, URZ ;  /* 0x000000f004067890 */ /* 0x000fe4000ff1e03f */
[----:B------:R-:W-:Y:S02]  /*00d0*/  UIADD3 UR4, UP1, UR4, 0x1f0, URZ ;  /* 0x000001f004047890 */ /* 0x000fe4000ff3e03f */
[----:B------:R-:W-:Y:S02]  /*00e0*/  UIADD3.X UR7, URZ, UR5, URZ, UP0, !UPT ;  /* 0x000000053f077290 */ /* 0x000fe400087fe43f */
[----:B------:R-:W-:-:S07]  /*00f0*/  UIADD3.X UR5, URZ, UR5, URZ, UP1, !UPT ;  /* 0x000000053f057290 */ /* 0x000fce0008ffe43f */
[----:B------:R0:W-:Y:S02]  /*0100*/  UTMACCTL.PF [UR6] ;  /* 0x00000000060079b9 */ /* 0x0001e40008040000 */
[----:B------:R0:W-:Y:S02]  /*0110*/  UTMACCTL.PF [UR4] ;  /* 0x00000000040079b9 */ /* 0x0001e40008040000 */
[----:B0-----:R-:W-:Y:S01]  /*0120*/  NOP ;  /* 0x0000000000007918 */ /* 0x001fe20000000000 */
.L_x_1:
[----:B------:R-:W-:Y:S05]  /*0130*/  BSYNC B0 ;  /* 0x0000000000007941 */ /* 0x000fea0003800000 */
.L_x_0:
[----:B------:R-:W0:Y:S02]  /*0140*/  SHFL.IDX PT, R9, R0, RZ, 0x1f ;  /* 0x00001fff00097589 */ /* 0x000e2400000e0000 */
[----:B0-----:R-:W-:-:S13]  /*0150*/  ISETP.NE.AND P0, PT, R9, RZ, PT ;  /* 0x000000ff0900720c */ /* 0x001fda0003f05270 */
[----:B------:R-:W-:Y:S05]  /*0160*/  @P0 BRA `(.L_x_2) ;  /* 0x0000000800040947 */ /* 0x000fea0003800000 */
[----:B------:R-:W-:Y:S01]  /*0170*/  ELECT P0, URZ, PT ;  /* 0x00000000003f782f */ /* 0x000fe20003800000 */
[----:B------:R-:W-:-:S12]  /*0180*/  BSSY B0, `(.L_x_2) ;  /* 0x000007f000007945 */ /* 0x000fd80003800000 */
[----:B------:R-:W-:Y:S05]  /*0190*/  @!P0 BRA `(.L_x_3) ;  /* 0x0000000400f48947 */ /* 0x000fea0003800000 */
[----:B------:R-:W0:Y:S01]  /*01a0*/  S2UR UR8, SR_CgaCtaId ;  /* 0x00000000000879c3 */ /* 0x000e220000008800 */
[----:B------:R-:W-:Y:S01]  /*01b0*/  UMOV UR4, 0x400 ;  /* 0x0000040000047882 */ /* 0x000fe20000000000 */
[----:B------:R-:W-:Y:S01]  /*01c0*/  UMOV UR5, 0x1 ;  /* 0x0000000100057882 */ /* 0x000fe20000000000 */
[----:B------:R-:W-:Y:S02]  /*01d0*/  UMOV UR6, 0x4 ;  /* 0x0000000400067882 */ /* 0x000fe40000000000 */
[----:B------:R-:W-:-:S04]  /*01e0*/  UIADD3 UR6, -UR6, 0x100000, URZ ;  /* 0x0010000006067890 */ /* 0x000fc8000fffe13f */
[----:B------:R-:W-:Y:S02]  /*01f0*/  USHF.L.U32 UR7, UR6, 0xb, URZ ;  /* 0x0000000b06077899 */ /* 0x000fe4000800063f */
[----:B------:R-:W-:Y:S02]  /*0200*/  USHF.L.U32 UR6, UR6, 0x1, URZ ;  /* 0x0000000106067899 */ /* 0x000fe4000800063f */
[----:B0-----:R-:W-:Y:S02]  /*0210*/  ULEA UR8, UR8, UR4, 0x18 ;  /* 0x0000000408087291 */ /* 0x001fe4000f8ec03f */
[----:B------:R-:W-:-:S04]  /*0220*/  UIADD3 UR4, -UR5, 0x100000, URZ ;  /* 0x0010000005047890 */ /* 0x000fc8000fffe13f */
[----:B------:R-:W-:Y:S02]  /*0230*/  USHF.L.U32 UR5, UR4, 0xb, URZ ;  /* 0x0000000b04057899 */ /* 0x000fe4000800063f */
[----:B------:R-:W-:Y:S01]  /*0240*/  USHF.L.U32 UR4, UR4, 0x1, URZ ;  /* 0x0000000104047899 */ /* 0x000fe2000800063f */
[----:B------:R-:W0:Y:S11]  /*0250*/  FENCE.VIEW.ASYNC.S ;  /* 0x00000000000073c6 */ /* 0x000e360000000000 */
[----:B0-----:R0:W1:Y:S01]  /*0260*/  SYNCS.EXCH.64 URZ, [UR8], UR4 ;  /* 0x00000004083f75b2 */ /* 0x0010620008000100 */
[----:B------:R0:W2:Y:S01]  /*0270*/  SYNCS.EXCH.64 URZ, [UR8+0x1c0], UR6 ;  /* 0x0001c006083f75b2 */ /* 0x0000a20008000100 */
[----:B------:R0:W3:Y:S01]  /*0280*/  SYNCS.EXCH.64 URZ, [UR8+0x8], UR4 ;  /* 0x00000804083f75b2 */ /* 0x0000e20008000100 */
[----:B------:R0:W4:Y:S01]  /*0290*/  SYNCS.EXCH.64 URZ, [UR8+0x1c8], UR6 ;  /* 0x0001c806083f75b2 */ /* 0x0001220008000100 */
[----:B------:R0:W0:Y:S01]  /*02a0*/  SYNCS.EXCH.64 URZ, [UR8+0x10], UR4 ;  /* 0x00001004083f75b2 */ /* 0x0000220008000100 */
        /* <DEDUP_REMOVED lines=107> */
[----:B-1234-:R-:W-:Y:S01]  /*0960*/  NOP ;  /* 0x0000000000007918 */ /* 0x01efe20000000000 */
.L_x_3:
[----:B0-----:R-:W-:Y:S05]  /*0970*/  BSYNC B0 ;  /* 0x0000000000007941 */ /* 0x001fea0003800000 */
.L_x_2:
[----:B------:R-:W0:Y:S01]  /*0980*/  SHFL.IDX PT, R6, R0, RZ, 0x1f ;  /* 0x00001fff00067589 */ /* 0x000e2200000e0000 */
[----:B------:R-:W-:Y:S01]  /*0990*/  SHF.R.S32.HI R3, RZ, 0x1f, R4 ;  /* 0x0000001fff037819 */ /* 0x000fe20000011404 */
[----:B------:R-:W1:Y:S01]  /*09a0*/  S2UR UR12, SR_CTAID.X ;  /* 0x00000000000c79c3 */ /* 0x000e620000002500 */
[----:B------:R-:W-:Y:S01]  /*09b0*/  ELECT P0, URZ, PT ;  /* 0x00000000003f782f */ /* 0x000fe20003800000 */
[----:B------:R2:W3:Y:S01]  /*09c0*/  SHFL.IDX PT, R13, R0, RZ, 0x1f ;  /* 0x00001fff000d7589 */ /* 0x0004e200000e0000 */
[----:B------:R-:W-:Y:S01]  /*09d0*/  LEA.HI R3, R3, R4, RZ, 0x7 ;  /* 0x0000000403037211 */ /* 0x000fe200078f38ff */
[----:B------:R-:W-:Y:S01]  /*09e0*/  ULDC UR4, c[0x0][0x150] ;  /* 0x0000540000047ab9 */ /* 0x000fe20000000800 */
[----:B------:R-:W-:Y:S01]  /*09f0*/  ELECT P1, URZ, PT ;  /* 0x00000000003f782f */ /* 0x000fe20003820000 */
[----:B------:R-:W4:Y:S01]  /*0a00*/  SHFL.IDX PT, R17, R7, RZ, 0x1f ;  /* 0x00001fff07117589 */ /* 0x000f2200000e0000 */
[----:B------:R-:W-:Y:S01]  /*0a10*/  LOP3.LUT R3, R3, 0xffffff80, RZ, 0xc0, !PT ;  /* 0xffffff8003037812 */ /* 0x000fe200078ec0ff */
[----:B------:R-:W5:Y:S01]  /*0a20*/  LDC R15, c[0x0][0x144] ;  /* 0x00005100ff0f7b82 */ /* 0x000f620000000800 */
[----:B------:R-:W-:Y:S01]  /*0a30*/  ULDC UR5, c[0x0][0x154] ;  /* 0x0000550000057ab9 */ /* 0x000fe20000000800 */
[----:B--2---:R-:W-:Y:S01]  /*0a40*/  SHF.R.S32.HI R0, RZ, 0x1f, R9 ;  /* 0x0000001fff007819 */ /* 0x004fe20000011409 */
[----:B------:R-:W-:Y:S01]  /*0a50*/  UMOV UR11, 0x80 ;  /* 0x00000080000b7882 */ /* 0x000fe20000000000 */
[----:B------:R-:W-:Y:S01]  /*0a60*/  IMAD.IADD R5, R4, 0x1, -R3 ;  /* 0x0000000104057824 */ /* 0x000fe200078e0a03 */
[----:B------:R-:W-:Y:S01]  /*0a70*/  NOP ;  /* 0x0000000000007918 */ /* 0x000fe20000000000 */
[----:B------:R-:W-:Y:S01]  /*0a80*/  LEA.HI R0, R0, R9, RZ, 0x2 ;  /* 0x0000000900007211 */ /* 0x000fe200078f10ff */
[----:B------:R-:W-:Y:S01]  /*0a90*/  NOP ;  /* 0x0000000000007918 */ /* 0x000fe20000000000 */
[----:B------:R-:W2:Y:S01]  /*0aa0*/  LDC R16, c[0x0][0x140] ;  /* 0x00005000ff107b82 */ /* 0x000ea20000000800 */
[----:B------:R-:W-:Y:S01]  /*0ab0*/  SHF.R.S32.HI R8, RZ, 0x1f, R5 ;  /* 0x0000001fff087819 */ /* 0x000fe20000011405 */
[----:B------:R-:W-:Y:S01]  /*0ac0*/  VIADD R36, R10, 0xffffffff ;  /* 0xffffffff0a247836 */ /* 0x000fe20000000000 */
[----:B------:R-:W-:Y:S01]  /*0ad0*/  LOP3.LUT R0, R0, 0x3ffffffc, RZ, 0xc0, !PT ;  /* 0x3ffffffc00007812 */ /* 0x000fe200078ec0ff */
[----:B------:R-:W-:Y:S01]  /*0ae0*/  IMAD.MOV.U32 R57, RZ, RZ, 0x1 ;  /* 0x00000001ff397424 */ /* 0x000fe200078e00ff */
[----:B------:R-:W-:-:S02]  /*0af0*/  LEA.HI R3, R8, R5, RZ, 0x3 ;  /* 0x0000000508037211 */ /* 0x000fc400078f18ff */
[----:B0-----:R-:W-:Y:S01]  /*0b00*/  ISETP.NE.OR P0, PT, R6, RZ, !P0 ;  /* 0x000000ff0600720c */ /* 0x001fe20004705670 */
[----:B------:R-:W-:Y:S01]  /*0b10*/  IMAD.IADD R9, R9, 0x1, -R0 ;  /* 0x0000000109097824 */ /* 0x000fe200078e0a00 */
[----:B------:R-:W0:Y:S01]  /*0b20*/  S2R R6, SR_CTAID.Y ;  /* 0x0000000000067919 */ /* 0x000e220000002600 */
[--C-:B------:R-:W-:Y:S01]  /*0b30*/  SHF.R.S32.HI R11, RZ, 0x3, R3.reuse ;  /* 0x00000003ff0b7819 */ /* 0x100fe20000011403 */
[----:B------:R-:W4:Y:S01]  /*0b40*/  LDC R21, c[0x0][0x148] ;  /* 0x00005200ff157b82 */ /* 0x000f220000000800 */
[----:B------:R-:W-:Y:S02]  /*0b50*/  SHF.R.S32.HI R12, RZ, 0x1f, R3 ;  /* 0x0000001fff0c7819 */ /* 0x000fe40000011403 */
[----:B-1----:R-:W-:Y:S02]  /*0b60*/  I2FP.F32.U32 R3, UR12 ;  /* 0x0000000c00037c45 */ /* 0x002fe40008201000 */
[----:B------:R-:W-:Y:S02]  /*0b70*/  LEA.HI R12, R12, R11, RZ, 0x2 ;  /* 0x0000000b0c0c7211 */ /* 0x000fe400078f10ff */
[----:B---3--:R-:W-:Y:S01]  /*0b80*/  ISETP.NE.OR P1, PT, R13, RZ, !P1 ;  /* 0x000000ff0d00720c */ /* 0x008fe20004f25670 */
[----:B------:R-:W-:Y:S01]  /*0b90*/  FMUL R14, R3, UR4 ;  /* 0x00000004030e7c20 */ /* 0x000fe20008400000 */
[----:B------:R-:W-:Y:S01]  /*0ba0*/  LOP3.LUT R12, R12, 0xfffffffc, RZ, 0xc0, !PT ;  /* 0xfffffffc0c0c7812 */ /* 0x000fe200078ec0ff */
[----:B------:R-:W-:Y:S01]  /*0bb0*/  VOTEU.ALL UP2, P0 ;  /* 0x00000000003f7886 */ /* 0x000fe20000040000 */
[----:B------:R-:W-:Y:S01]  /*0bc0*/  SHF.R.S32.HI R3, RZ, 0x1f, R2 ;  /* 0x0000001fff037819 */ /* 0x000fe20000011402 */
[----:B------:R-:W-:Y:S01]  /*0bd0*/  UMOV UR4, 0x20 ;  /* 0x0000002000047882 */ /* 0x000fe20000000000 */
[----:B--2---:R-:W-:Y:S01]  /*0be0*/  ISETP.EQ.U32.AND P2, PT, R16, 0x1, PT ;  /* 0x000000011000780c */ /* 0x004fe20003f42070 */
[----:B------:R-:W-:Y:S01]  /*0bf0*/  IMAD.IADD R12, R11, 0x1, -R12 ;  /* 0x000000010b0c7824 */ /* 0x000fe200078e0a0c */
[----:B------:R-:W-:Y:S01]  /*0c00*/  LEA.HI R3, R3, R2, RZ, 0x2 ;  /* 0x0000000203037211 */ /* 0x000fe200078f10ff */
[----:B------:R-:W1:Y:S01]  /*0c10*/  F2I.U32.TRUNC.NTZ R14, R14 ;  /* 0x0000000e000e7305 */ /* 0x000e62000020f000 */
[----:B------:R-:W2:Y:S01]  /*0c20*/  @!UP2 S2UR UR7, SR_CgaCtaId ;  /* 0x000000000007a9c3 */ /* 0x000ea20000008800 */
[----:B------:R-:W-:Y:S01]  /*0c30*/  IMAD R12, R9, 0x4, R12 ;  /* 0x00000004090c7824 */ /* 0x000fe200078e020c */
[----:B------:R-:W-:Y:S01]  /*0c40*/  LOP3.LUT R3, R3, 0xfffffffc, RZ, 0xc0, !PT ;  /* 0xfffffffc03037812 */ /* 0x000fe200078ec0ff */
[----:B------:R-:W-:Y:S01]  /*0c50*/  VOTEU.ALL UP3, P1 ;  /* 0x00000000003f7886 */ /* 0x000fe20000860000 */
[----:B------:R-:W-:Y:S01]  /*0c60*/  @!UP2 UMOV UR6, 0x400 ;  /* 0x000004000006a882 */ /* 0x000fe20000000000 */
[----:B------:R-:W-:Y:S01]  /*0c70*/  VOTEU.ALL UP4, P1 ;  /* 0x00000000003f7886 */ /* 0x000fe20000880000 */
[----:B------:R-:W-:Y:S01]  /*0c80*/  VOTEU.ALL UP5, P1 ;  /* 0x00000000003f7886 */ /* 0x000fe200008a0000 */
[----:B------:R-:W-:Y:S01]  /*0c90*/  IMAD.IADD R9, R2, 0x1, -R3 ;  /* 0x0000000102097824 */ /* 0x000fe200078e0a03 */
[----:B------:R-:W-:Y:S01]  /*0ca0*/  SHF.R.S32.HI R3, RZ, 0x1f, R12 ;  /* 0x0000001fff037819 */ /* 0x000fe2000001140c */
[----:B------:R-:W3:Y:S01]  /*0cb0*/  @!UP3 S2UR UR10, SR_CgaCtaId ;  /* 0x00000000000ab9c3 */ /* 0x000ee20000008800 */
[----:B------:R-:W-:Y:S01]  /*0cc0*/  @!UP3 UMOV UR9, 0x400 ;  /* 0x000004000009b882 */ /* 0x000fe20000000000 */
[----:B------:R-:W-:Y:S01]  /*0cd0*/  VOTEU.ALL UP0, P0 ;  /* 0x00000000003f7886 */ /* 0x000fe20000000000 */
[----:B------:R-:W-:Y:S01]  /*0ce0*/  LEA.HI R3, R3, R12, RZ, 0x2 ;  /* 0x0000000c03037211 */ /* 0x000fe200078f10ff */
[----:B------:R-:W-:Y:S01]  /*0cf0*/  VOTEU.ALL UP1, P0 ;  /* 0x00000000003f7886 */ /* 0x000fe20000020000 */
[----:B0-----:R-:W-:Y:S01]  /*0d00*/  I2FP.F32.U32 R0, R6 ;  /* 0x0000000600007245 */ /* 0x001fe20000201000 */
[----:B-1----:R-:W-:Y:S01]  /*0d10*/  IMAD.MOV R14, RZ, RZ, -R14 ;  /* 0x000000ffff0e7224 */ /* 0x002fe200078e0a0e */
[----:B------:R-:W-:Y:S01]  /*0d20*/  LOP3.LUT R11, R3, 0xfffffffc, RZ, 0xc0, !PT ;  /* 0xfffffffc030b7812 */ /* 0x000fe200078ec0ff */
[----:B------:R-:W-:Y:S01]  /*0d30*/  IMAD.SHL.U32 R3, R12, 0x4, RZ ;  /* 0x000000040c037824 */ /* 0x000fe200078e00ff */
[----:B------:R-:W-:Y:S01]  /*0d40*/  LOP3.LUT P0, RZ, R5, 0x7, RZ, 0xc0, !PT ;  /* 0x0000000705ff7812 */ /* 0x000fe2000780c0ff */
[----:B-----5:R-:W-:-:S02]  /*0d50*/  IMAD R20, R15, R14, UR12 ;  /* 0x0000000c0f147e24 */ /* 0x020fc4000f8e020e */
[----:B------:R-:W-:Y:S01]  /*0d60*/  FMUL R0, R0, UR5 ;  /* 0x0000000500007c20 */ /* 0x000fe20008400000 */
[C---:B------:R-:W-:Y:S01]  /*0d70*/  IMAD.IADD R11, R12.reuse, 0x1, -R11 ;  /* 0x000000010c0b7824 */ /* 0x040fe200078e0a0b */
[----:B------:R-:W-:Y:S01]  /*0d80*/  LOP3.LUT R56, R12, 0xc, R3, 0x78, !PT ;  /* 0x0000000c0c387812 */ /* 0x000fe200078e7803 */
[----:B------:R-:W-:-:S04]  /*0d90*/  @!UP2 UIADD3 UR4, -UR4, 0x100000, URZ ;  /* 0x001000000404a890 */ /* 0x000fc8000fffe13f */
[----:B------:R-:W-:Y:S02]  /*0da0*/  @!UP2 USHF.L.U32 UR5, UR4, 0xb, URZ ;  /* 0x0000000b0405a899 */ /* 0x000fe4000800063f */
[----:B------:R-:W-:Y:S01]  /*0db0*/  @!UP2 USHF.L.U32 UR4, UR4, 0x1, URZ ;  /* 0x000000010404a899 */ /* 0x000fe2000800063f */
[----:B------:R-:W-:Y:S01]  /*0dc0*/  ISETP.GE.U32.AND P6, PT, R36, 0x2, PT ;  /* 0x000000022400780c */ /* 0x000fe20003fc6070 */
[----:B--2---:R-:W-:Y:S01]  /*0dd0*/  @!UP2 ULEA UR8, UR7, UR6, 0x18 ;  /* 0x000000060708a291 */ /* 0x004fe2000f8ec03f */
[----:B------:R-:W-:Y:S01]  /*0de0*/  ISETP.NE.AND P4, PT, R11, R20, PT ;  /* 0x000000140b00720c */ /* 0x000fe20003f85270 */
[----:B------:R-:W0:Y:S01]  /*0df0*/  F2I.U32.TRUNC.NTZ R0, R0 ;  /* 0x0000000000007305 */ /* 0x000e22000020f000 */
[----:B------:R-:W-:-:S04]  /*0e00*/  @!UP3 UIADD3 UR6, -UR11, 0x100000, URZ ;  /* 0x001000000b06b890 */ /* 0x000fc8000fffe13f */
[----:B------:R-:W-:Y:S02]  /*0e10*/  @!UP3 USHF.L.U32 UR7, UR6, 0xb, URZ ;  /* 0x0000000b0607b899 */ /* 0x000fe4000800063f */
[----:B------:R-:W-:Y:S01]  /*0e20*/  @!UP3 USHF.L.U32 UR6, UR6, 0x1, URZ ;  /* 0x000000010606b899 */ /* 0x000fe2000800063f */
[----:B------:R-:W-:Y:S01]  /*0e30*/  ISETP.LT.U32.AND P0, PT, R56, 0x4, !P0 ;  /* 0x000000043800780c */ /* 0x000fe20004701070 */
[----:B------:R-:W-:Y:S01]  /*0e40*/  VOTEU.ALL UP2, P1 ;  /* 0x00000000003f7886 */ /* 0x000fe20000840000 */
[----:B----4-:R-:W-:Y:S01]  /*0e50*/  R2UR UR43, R17 ;  /* 0x00000000112b72ca */ /* 0x010fe200000e0000 */
[----:B---3--:R-:W-:Y:S01]  /*0e60*/  @!UP3 ULEA UR9, UR10, UR9, 0x18 ;  /* 0x000000090a09b291 */ /* 0x008fe2000f8ec03f */
[----:B------:R-:W-:Y:S01]  /*0e70*/  ISETP.NE.AND P3, PT, R10, RZ, PT ;  /* 0x000000ff0a00720c */ /* 0x000fe20003f65270 */
[----:B------:R-:W-:Y:S01]  /*0e80*/  VOTEU.ALL UP3, P1 ;  /* 0x00000000003f7886 */ /* 0x000fe20000860000 */
[----:B------:R-:W-:Y:S01]  /*0e90*/  ISETP.NE.AND P1, PT, R9, 0x3, PT ;  /* 0x000000030900780c */ /* 0x000fe20003f25270 */
[----:B------:R-:W1:Y:S02]  /*0ea0*/  FENCE.VIEW.ASYNC.S ;  /* 0x00000000000073c6 */ /* 0x000e640000000000 */
[----:B-1----:R1:W2:Y:S01]  /*0eb0*/  @!UP0 SYNCS.EXCH.64 URZ, [UR8+0x3b0], UR4 ;  /* 0x0003b004083f85b2 */ /* 0x0022a20008000100 */
[----:B------:R-:W-:-:S02]  /*0ec0*/  @P4 SHF.R.S32.HI R3, RZ, 0x1f, R56 ;  /* 0x0000001fff034819 */ /* 0x000fc40000011438 */
[----:B------:R-:W-:Y:S01]  /*0ed0*/  ISETP.EQ.OR P1, PT, R9, RZ, !P1 ;  /* 0x000000ff0900720c */ /* 0x000fe20004f22670 */
[----:B0-----:R-:W-:Y:S01]  /*0ee0*/  IMAD.MOV R24, RZ, RZ, -R0 ;  /* 0x000000ffff187224 */ /* 0x001fe200078e0a00 */
[----:B------:R-:W-:Y:S02]  /*0ef0*/  @P4 LEA.HI R3, R3, R56, RZ, 0x2 ;  /* 0x0000003803034211 */ /* 0x000fe400078f10ff */
[----:B------:R-:W-:Y:S01]  /*0f00*/  ISETP.EQ.AND P1, PT, R10, RZ, P1 ;  /* 0x000000ff0a00720c */ /* 0x000fe20000f22270 */
[----:B------:R-:W-:Y:S01]  /*0f10*/  IMAD R0, R21, R24, R6 ;  /* 0x0000001815007224 */ /* 0x000fe200078e0206 */
[----:B------:R-:W-:Y:S02]  /*0f20*/  @P4 SHF.R.S32.HI R3, RZ, 0x2, R3 ;  /* 0x00000002ff034819 */ /* 0x000fe40000011403 */
[----:B------:R-:W-:Y:S02]  /*0f30*/  SEL R23, RZ, 0x1, !P1 ;  /* 0x00000001ff177807 */ /* 0x000fe40004800000 */
[----:B------:R-:W-:Y:S01]  /*0f40*/  @P4 ISETP.NE.AND P5, PT, R3, R0, PT ;  /* 0x000000000300420c */ /* 0x000fe20003fa5270 */
[----:B------:R1:W0:Y:S01]  /*0f50*/  @!UP1 SYNCS.EXCH.64 URZ, [UR8+0x3b8], UR4 ;  /* 0x0003b804083f95b2 */ /* 0x0002220008000100 */
[----:B------:R-:W-:Y:S01]  /*0f60*/  NOP ;  /* 0x0000000000007918 */ /* 0x000fe20000000000 */
[----:B------:R-:W-:-:S02]  /*0f70*/  SEL R0, RZ, 0x1, !P0 ;  /* 0x00000001ff007807 */ /* 0x000fc40004000000 */
[----:B------:R-:W-:Y:S02]  /*0f80*/  @P4 SEL R57, RZ, 0x1, P5 ;  /* 0x00000001ff394807 */ /* 0x000fe40002800000 */
[----:B------:R-:W-:Y:S02]  /*0f90*/  SEL R23, R23, 0x2, P6 ;  /* 0x0000000217177807 */ /* 0x000fe40003000000 */
[----:B------:R-:W-:Y:S01]  /*0fa0*/  LOP3.LUT R57, R57, R0, RZ, 0xc0, !PT ;  /* 0x0000000039397212 */ /* 0x000fe200078ec0ff */
[----:B------:R1:W3:Y:S01]  /*0fb0*/  @!UP2 SYNCS.EXCH.64 URZ, [UR9+0x390], UR6 ;  /* 0x00039006093fa5b2 */ /* 0x0002e20008000100 */
[----:B------:R1:W4:Y:S01]  /*0fc0*/  @!UP3 SYNCS.EXCH.64 URZ, [UR9+0x398], UR6 ;  /* 0x00039806093fb5b2 */ /* 0x0003220008000100 */
[----:B------:R1:W0:Y:S01]  /*0fd0*/  @!UP4 SYNCS.EXCH.64 URZ, [UR9+0x3a0], UR6 ;  /* 0x0003a006093fc5b2 */ /* 0x0002220008000100 */
[----:B------:R1:W0:Y:S01]  /*0fe0*/  @!UP5 SYNCS.EXCH.64 URZ, [UR9+0x3a8], UR6 ;  /* 0x0003a806093fd5b2 */ /* 0x0002220008000100 */
[----:B------:R-:W-:Y:S01]  /*0ff0*/  NOP ;  /* 0x0000000000007918 */ /* 0x000fe20000000000 */
[----:B-12---:R-:W-:Y:S05]  /*1000*/  @!P2 BRA `(.L_x_4) ;  /* 0x000000000008a947 */ /* 0x006fea0003800000 */
[----:B0--34-:R-:W-:Y:S01]  /*1010*/  UCGABAR_ARV ;  /* 0x00000000000079c7 */ /* 0x019fe20008000000 */
[----:B------:R-:W-:Y:S05]  /*1020*/  BRA `(.L_x_5) ;  /* 0x0000000000047947 */ /* 0x000fea0003800000 */
.L_x_4:
[----:B0--34-:R-:W-:Y:S01]  /*1030*/  NOP ;  /* 0x0000000000007918 */ /* 0x019fe20000000000 */
.L_x_5:
[----:B------:R-:W-:Y:S01]  /*1040*/  ULDC.64 UR4, c[0x0][0x598] ;  /* 0x0001660000047ab9 */ /* 0x000fe20000000a00 */
[----:B------:R-:W-:Y:S01]  /*1050*/  ULDC.64 UR36, c[0x0][0x208] ;  /* 0x0000820000247ab9 */ /* 0x000fe20000000a00 */
[----:B------:R-:W-:-:S04]  /*1060*/  ISETP.NE.U32.AND P0, PT, RZ, UR4, PT ;  /* 0x00000004ff007c0c */ /* 0x000fc8000bf05070 */
[----:B------:R-:W-:-:S13]  /*1070*/  ISETP.NE.AND.EX P0, PT, RZ, UR5, PT, P0 ;  /* 0x00000005ff007c0c */ /* 0x000fda000bf05300 */
[----:B------:R-:W-:Y:S05]  /*1080*/  @!P0 BRA `(.L_x_6) ;  /* 0x00000000001c8947 */ /* 0x000fea0003800000 */
[----:B------:R-:W0:Y:S02]  /*1090*/  LDC.64 R2, c[0x0][0x598] ;  /* 0x00016600ff027b82 */ /* 0x000e240000000a00 */
[----:B0-----:R-:W2:Y:S02]  /*10a0*/  LDG.E.64 R2, desc[UR36][R2.64] ;  /* 0x0000002402027981 */ /* 0x001ea4000c1e1b00 */
[----:B--2---:R-:W-:-:S04]  /*10b0*/  ISETP.NE.U32.AND P0, PT, R2, RZ, PT ;  /* 0x000000ff0200720c */ /* 0x004fc80003f05070 */
[----:B------:R-:W-:-:S13]  /*10c0*/  ISETP.NE.AND.EX P0, PT, R3, RZ, PT, P0 ;  /* 0x000000ff0300720c */ /* 0x000fda0003f05300 */
[----:B------:R-:W-:Y:S05]  /*10d0*/  @!P0 BRA `(.L_x_6) ;  /* 0x0000000000088947 */ /* 0x000fea0003800000 */
[----:B------:R0:W5:Y:S01]  /*10e0*/  LD.E R58, desc[UR36][R2.64] ;  /* 0x00000024023a7980 */ /* 0x000162000c101900 */
[----:B------:R-:W-:Y:S05]  /*10f0*/  BRA `(.L_x_7) ;  /* 0x0000000000247947 */ /* 0x000fea0003800000 */
.L_x_6:
[----:B------:R-:W-:Y:S02]  /*1100*/  ULDC.64 UR4, c[0x0][0x588] ;  /* 0x0001620000047ab9 */ /* 0x000fe40000000a00 */
[----:B------:R-:W-:-:S04]  /*1110*/  ISETP.NE.U32.AND P0, PT, RZ, UR4, PT ;  /* 0x00000004ff007c0c */ /* 0x000fc8000bf05070 */
[----:B------:R-:W-:-:S13]  /*1120*/  ISETP.NE.AND.EX P0, PT, RZ, UR5, PT, P0 ;  /* 0x00000005ff007c0c */ /* 0x000fda000bf05300 */
[----:B------:R-:W-:Y:S05]  /*1130*/  @!P0 BRA `(.L_x_8) ;  /* 0x00000000000c8947 */ /* 0x000fea0003800000 */
[----:B------:R-:W0:Y:S02]  /*1140*/  LDC.64 R58, c[0x0][0x588] ;  /* 0x00016200ff3a7b82 */ /* 0x000e240000000a00 */
[----:B0-----:R1:W5:Y:S01]  /*1150*/  LDG.E R58, desc[UR36][R58.64] ;  /* 0x000000243a3a7981 */ /* 0x001362000c1e1900 */
[----:B------:R-:W-:Y:S05]  /*1160*/  BRA `(.L_x_7) ;  /* 0x0000000000087947 */ /* 0x000fea0003800000 */
.L_x_8:
[----:B------:R-:W-:Y:S02]  /*1170*/  ULDC UR4, c[0x0][0x580] ;  /* 0x0001600000047ab9 */ /* 0x000fe40000000800 */
[----:B------:R-:W-:-:S07]  /*1180*/  IMAD.U32 R58, RZ, RZ, UR4 ;  /* 0x00000004ff3a7e24 */ /* 0x000fce000f8e00ff */
.L_x_7:
[----:B------:R-:W-:Y:S02]  /*1190*/  ULDC.64 UR4, c[0x0][0x5a0] ;  /* 0x0001680000047ab9 */ /* 0x000fe40000000a00 */
[----:B------:R-:W-:-:S04]  /*11a0*/  ISETP.NE.U32.AND P0, PT, RZ, UR4, PT ;  /* 0x00000004ff007c0c */ /* 0x000fc8000bf05070 */
[----:B------:R-:W-:-:S13]  /*11b0*/  ISETP.NE.AND.EX P0, PT, RZ, UR5, PT, P0 ;  /* 0x00000005ff007c0c */ /* 0x000fda000bf05300 */
[----:B------:R-:W-:Y:S05]  /*11c0*/  @!P0 BRA `(.L_x_9) ;  /* 0x00000000001c8947 */ /* 0x000fea0003800000 */
[----:B0-----:R-:W0:Y:S02]  /*11d0*/  LDC.64 R2, c[0x0][0x5a0] ;  /* 0x00016800ff027b82 */ /* 0x001e240000000a00 */
[----:B0-----:R-:W2:Y:S02]  /*11e0*/  LDG.E.64 R2, desc[UR36][R2.64] ;  /* 0x0000002402027981 */ /* 0x001ea4000c1e1b00 */
[----:B--2---:R-:W-:-:S04]  /*11f0*/  ISETP.NE.U32.AND P0, PT, R2, RZ, PT ;  /* 0x000000ff0200720c */ /* 0x004fc80003f05070 */
[----:B------:R-:W-:-:S13]  /*1200*/  ISETP.NE.AND.EX P0, PT, R3, RZ, PT, P0 ;  /* 0x000000ff0300720c */ /* 0x000fda0003f05300 */
[----:B------:R-:W-:Y:S05]  /*1210*/  @!P0 BRA `(.L_x_9) ;  /* 0x0000000000088947 */ /* 0x000fea0003800000 */
[----:B-1----:R0:W5:Y:S01]  /*1220*/  LD.E R59, desc[UR36][R2.64] ;  /* 0x00000024023b7980 */ /* 0x002162000c101900 */
[----:B------:R-:W-:Y:S05]  /*1230*/  BRA `(.L_x_10) ;  /* 0x0000000000247947 */ /* 0x000fea0003800000 */
.L_x_9:
[----:B------:R-:W-:Y:S02]  /*1240*/  ULDC.64 UR4, c[0x0][0x590] ;  /* 0x0001640000047ab9 */ /* 0x000fe40000000a00 */
[----:B------:R-:W-:-:S04]  /*1250*/  ISETP.NE.U32.AND P0, PT, RZ, UR4, PT ;  /* 0x00000004ff007c0c */ /* 0x000fc8000bf05070 */
[----:B------:R-:W-:-:S13]  /*1260*/  ISETP.NE.AND.EX P0, PT, RZ, UR5, PT, P0 ;  /* 0x00000005ff007c0c */ /* 0x000fda000bf05300 */
[----:B------:R-:W-:Y:S05]  /*1270*/  @!P0 BRA `(.L_x_11) ;  /* 0x00000000000c8947 */ /* 0x000fea0003800000 */
[----:B0-----:R-:W1:Y:S02]  /*1280*/  LDC.64 R2, c[0x0][0x590] ;  /* 0x00016400ff027b82 */ /* 0x001e640000000a00 */
[----:B-1----:R1:W5:Y:S01]  /*1290*/  LDG.E R59, desc[UR36][R2.64] ;  /* 0x00000024023b7981 */ /* 0x002362000c1e1900 */
[----:B------:R-:W-:Y:S05]  /*12a0*/  BRA `(.L_x_10) ;  /* 0x0000000000087947 */ /* 0x000fea0003800000 */
.L_x_11:
[----:B------:R-:W-:Y:S02]  /*12b0*/  ULDC UR4, c[0x0][0x584] ;  /* 0x0001610000047ab9 */ /* 0x000fe40000000800 */
[----:B-1----:R-:W-:-:S07]  /*12c0*/  IMAD.U32 R59, RZ, RZ, UR4 ;  /* 0x00000004ff3b7e24 */ /* 0x002fce000f8e00ff */
.L_x_10:
[----:B01----:R-:W0:Y:S01]  /*12d0*/  LDC R2, c[0x0][0x65c] ;  /* 0x00019700ff027b82 */ /* 0x003e220000000800 */
[----:B------:R-:W-:Y:S01]  /*12e0*/  ULDC UR6, c[0x0][0x28c] ;  /* 0x0000a30000067ab9 */ /* 0x000fe20000000800 */
[----:B------:R-:W-:Y:S01]  /*12f0*/  ISETP.NE.AND P0, PT, R10, 0x2, PT ;  /* 0x000000020a00780c */ /* 0x000fe20003f05270 */
[----:B------:R-:W-:Y:S01]  /*1300*/  UIADD3 UR6, UR6, 0x1f, URZ ;  /* 0x0000001f06067890 */ /* 0x000fe2000fffe03f */
[----:B------:R-:W-:Y:S01]  /*1310*/  IMAD.U32 R10, RZ, RZ, UR12 ;  /* 0x0000000cff0a7e24 */ /* 0x000fe2000f8e00ff */
[----:B------:R-:W-:Y:S01]  /*1320*/  UMOV UR39, URZ ;  /* 0x0000003f00277c82 */ /* 0x000fe20008000000 */
[----:B------:R-:W-:Y:S01]  /*1330*/  UMOV UR38, URZ ;  /* 0x0000003f00267c82 */ /* 0x000fe20008000000 */
[----:B------:R-:W-:Y:S01]  /*1340*/  USHF.R.S32.HI UR7, URZ, 0x1f, UR6 ;  /* 0x0000001f3f077899 */ /* 0x000fe20008011406 */
[----:B------:R-:W-:-:S03]  /*1350*/  ULDC.64 UR8, c[0x0][0x650] ;  /* 0x0001940000087ab9 */ /* 0x000fc60000000a00 */
[----:B------:R-:W-:-:S04]  /*1360*/  ULEA.HI UR7, UR7, UR6, URZ, 0x5 ;  /* 0x0000000607077291 */ /* 0x000fc8000f8f283f */
[----:B------:R-:W-:Y:S01]  /*1370*/  USHF.R.S32.HI UR40, URZ, 0x5, UR7 ;  /* 0x000000053f287899 */ /* 0x000fe20008011407 */
[----:B0-----:R-:W-:-:S13]  /*1380*/  ISETP.NE.AND P1, PT, R2, 0x1, PT ;  /* 0x000000010200780c */ /* 0x001fda0003f25270 */
[----:B------:R-:W0:Y:S01]  /*1390*/  @P1 LDC R17, c[0x0][0x10] ;  /* 0x00000400ff111b82 */ /* 0x000e220000000800 */
[----:B------:R-:W-:Y:S02]  /*13a0*/  @P1 IMAD.MOV.U32 R7, RZ, RZ, RZ ;  /* 0x000000ffff071224 */ /* 0x000fe400078e00ff */
[----:B------:R-:W-:-:S05]  /*13b0*/  @P1 IMAD.MOV.U32 R11, RZ, RZ, RZ ;  /* 0x000000ffff0b1224 */ /* 0x000fca00078e00ff */
[----:B------:R-:W1:Y:S01]  /*13c0*/  @!P1 LDC R3, c[0x0][0xc] ;  /* 0x00000300ff039b82 */ /* 0x000e620000000800 */
[----:B------:R-:W-:Y:S01]  /*13d0*/  ULDC UR4, c[0x0][0xc] ;  /* 0x0000030000047ab9 */ /* 0x000fe20000000800 */
[----:B------:R-:W-:Y:S02]  /*13e0*/  ULDC UR5, c[0x0][0x10] ;  /* 0x0000040000057ab9 */ /* 0x000fe40000000800 */
[----:B------:R-:W-:-:S04]  /*13f0*/  UIMAD.WIDE.U32 UR4, UR4, UR5, URZ ;  /* 0x00000005040472a5 */ /* 0x000fc8000f8e003f */
[----:B------:R-:W2:Y:S01]  /*1400*/  LDC R0, c[0x0][0x14] ;  /* 0x00000500ff007b82 */ /* 0x000ea20000000800 */
[----:B0-----:R-:W-:-:S04]  /*1410*/  @P1 IMAD.WIDE.U32 R16, R17, UR12, R6 ;  /* 0x0000000c11101c25 */ /* 0x001fc8000f8e0006 */
[----:B------:R-:W-:Y:S02]  /*1420*/  @P1 IMAD.IADD R17, R17, 0x1, R11 ;  /* 0x0000000111111824 */ /* 0x000fe400078e020b */
[----:B------:R-:W-:Y:S02]  /*1430*/  IMAD.MOV.U32 R11, RZ, RZ, RZ ;  /* 0x000000ffff0b7224 */ /* 0x000fe400078e00ff */
[----:B-1----:R-:W-:-:S04]  /*1440*/  @!P1 IMAD.WIDE.U32 R10, R6, R3, R10 ;  /* 0x00000003060a9225 */ /* 0x002fc800078e000a */
[----:B------:R-:W-:Y:S02]  /*1450*/  @!P1 IMAD.MOV.U32 R16, RZ, RZ, R10 ;  /* 0x000000ffff109224 */ /* 0x000fe400078e000a */
[----:B--2---:R-:W-:-:S04]  /*1460*/  IMAD.WIDE.U32 R12, R0, UR4, RZ ;  /* 0x00000004000c7c25 */ /* 0x004fc8000f8e00ff */
[----:B------:R-:W-:Y:S01]  /*1470*/  IMAD R3, R0, UR5, RZ ;  /* 0x0000000500037c24 */ /* 0x000fe2000f8e02ff */
[----:B------:R0:W-:Y:S01]  /*1480*/  STL.64 [R1], R12 ;  /* 0x0000000c01007387 */ /* 0x0001e20000100a00 */
[----:B------:R-:W-:Y:S02]  /*1490*/  @!P1 IMAD.MOV.U32 R17, RZ, RZ, R11 ;  /* 0x000000ffff119224 */ /* 0x000fe400078e000b */
[----:B------:R-:W-:Y:S01]  /*14a0*/  IMAD.IADD R0, R13, 0x1, R3 ;  /* 0x000000010d007824 */ /* 0x000fe200078e0203 */
[----:B------:R-:W-:Y:S06]  /*14b0*/  @P0 BRA `(.L_x_12) ;  /* 0x0000000000200947 */ /* 0x000fec0003800000 */
[----:B------:R-:W-:Y:S01]  /*14c0*/  UISETP.GE.U32.AND UP0, UPT, UR40, 0x38, UPT ;  /* 0x000000382800788c */ /* 0x000fe2000bf06070 */
[----:B------:R-:W-:Y:S01]  /*14d0*/  IADD3 R16, P0, R16, R12, RZ ;  /* 0x0000000c10107210 */ /* 0x000fe20007f1e0ff */
[----:B------:R-:W-:Y:S01]  /*14e0*/  USHF.R.U32.HI UR4, URZ, 0x3, UR40 ;  /* 0x000000033f047899 */ /* 0x000fe20008011628 */
[----:B------:R-:W-:-:S03]  /*14f0*/  UMOV UR38, URZ ;  /* 0x0000003f00267c82 */ /* 0x000fc60008000000 */
[----:B------:R-:W-:Y:S01]  /*1500*/  UIMAD.WIDE.U32 UR4, UR4, 0x24924925, URZ ;  /* 0x24924925040478a5 */ /* 0x000fe2000f8e003f */
[----:B------:R-:W-:-:S03]  /*1510*/  IMAD.X R17, R0, 0x1, R17, P0 ;  /* 0x0000000100117824 */ /* 0x000fc600000e0611 */
[----:B------:R-:W-:Y:S02]  /*1520*/  UIMAD UR39, UR5, -0x38, UR40 ;  /* 0xffffffc8052778a4 */ /* 0x000fe4000f8e0228 */
[----:B------:R-:W-:-:S12]  /*1530*/  @UP0 ULOP3.LUT UR38, UR5, 0x1, URZ, 0xc0, !UPT ;  /* 0x0000000105260892 */ /* 0x000fd8000f8ec03f */
.L_x_12:
[----:B------:R-:W-:Y:S01]  /*1540*/  ISETP.GE.U32.AND P0, PT, R16, UR8, PT ;  /* 0x0000000810007c0c */ /* 0x000fe2000bf06070 */
[----:B------:R-:W-:Y:S01]  /*1550*/  IMAD.MOV.U32 R22, RZ, RZ, -0x1 ;  /* 0xffffffffff167424 */ /* 0x000fe200078e00ff */
[----:B------:R-:W-:Y:S01]  /*1560*/  PRMT R3, RZ, 0x7610, R3 ;  /* 0x00007610ff037816 */ /* 0x000fe20000000003 */
[----:B------:R-:W-:Y:S01]  /*1570*/  IMAD.MOV.U32 R19, RZ, RZ, -0x1 ;  /* 0xffffffffff137424 */ /* 0x000fe200078e00ff */
[----:B------:R-:W-:Y:S01]  /*1580*/  ISETP.GE.U32.AND.EX P0, PT, R17, UR9, PT, P0 ;  /* 0x0000000911007c0c */ /* 0x000fe2000bf06100 */
[----:B------:R-:W-:-:S12]  /*1590*/  IMAD.MOV.U32 R18, RZ, RZ, -0x1 ;  /* 0xffffffffff127424 */ /* 0x000fd800078e00ff */
[----:B------:R-:W-:Y:S05]  /*15a0*/  @P0 BRA `(.L_x_13) ;  /* 0x0000000400280947 */ /* 0x000fea0003800000 */
[----:B------:R-:W1:Y:S01]  /*15b0*/  LDC.64 R26, c[0x0][0x628] ;  /* 0x00018a00ff1a7b82 */ /* 0x000e620000000a00 */
[----:B------:R-:W-:Y:S02]  /*15c0*/  IMAD.MOV.U32 R10, RZ, RZ, R16 ;  /* 0x000000ffff0a7224 */ /* 0x000fe400078e0010 */
[----:B------:R-:W-:-:S05]  /*15d0*/  IMAD.MOV.U32 R11, RZ, RZ, R17 ;  /* 0x000000ffff0b7224 */ /* 0x000fca00078e0011 */
[----:B------:R-:W2:Y:S08]  /*15e0*/  LDC R18, c[0x0][0x630] ;  /* 0x00018c00ff127b82 */ /* 0x000eb00000000800 */
[----:B------:R-:W3:Y:S01]  /*15f0*/  LDC.64 R28, c[0x0][0x620] ;  /* 0x00018800ff1c7b82 */ /* 0x000ee20000000a00 */
[----:B-1----:R-:W-:-:S04]  /*1600*/  ISETP.NE.U32.AND P0, PT, R26, RZ, PT ;  /* 0x000000ff1a00720c */ /* 0x002fc80003f05070 */
[----:B------:R-:W-:-:S13]  /*1610*/  ISETP.NE.AND.EX P0, PT, R27, RZ, PT, P0 ;  /* 0x000000ff1b00720c */ /* 0x000fda0003f05300 */
[----:B--23--:R-:W-:Y:S05]  /*1620*/  @!P0 BRA `(.L_x_14) ;  /* 0x0000000000288947 */ /* 0x00cfea0003800000 */
[----:B------:R-:W1:Y:S02]  /*1630*/  LDC R3, c[0x0][0x634] ;  /* 0x00018d00ff037b82 */ /* 0x000e640000000800 */
[----:B-1----:R-:W-:-:S05]  /*1640*/  IADD3 R3, P0, R16, R3, RZ ;  /* 0x0000000310037210 */ /* 0x002fca0007f1e0ff */
[----:B------:R-:W-:-:S04]  /*1650*/  IMAD.X R19, RZ, RZ, R17, P0 ;  /* 0x000000ffff137224 */ /* 0x000fc800000e0611 */
[----:B------:R-:W-:-:S04]  /*1660*/  IMAD.WIDE.U32 R10, R19, R26, RZ ;  /* 0x0000001a130a7225 */ /* 0x000fc800078e00ff */
[----:B0-----:R-:W-:-:S04]  /*1670*/  IMAD.WIDE.U32 R12, P0, R3, R27, R10 ;  /* 0x0000001b030c7225 */ /* 0x001fc8000780000a */
[----:B------:R-:W-:-:S04]  /*1680*/  IMAD.WIDE.U32 R10, R3, R26, RZ ;  /* 0x0000001a030a7225 */ /* 0x000fc800078e00ff */
[----:B------:R-:W-:Y:S01]  /*1690*/  IMAD.X R15, RZ, RZ, RZ, P0 ;  /* 0x000000ffff0f7224 */ /* 0x000fe200000e06ff */
[----:B------:R-:W-:Y:S01]  /*16a0*/  IADD3 RZ, P0, R11, R12, RZ ;  /* 0x0000000c0bff7210 */ /* 0x000fe20007f1e0ff */
[----:B------:R-:W-:-:S04]  /*16b0*/  IMAD.MOV.U32 R14, RZ, RZ, R13 ;  /* 0x000000ffff0e7224 */ /* 0x000fc800078e000d */
[----:B------:R-:W-:-:S08]  /*16c0*/  IMAD.WIDE.U32.X R10, R19, R27, R14, P0 ;  /* 0x0000001b130a7225 */ /* 0x000fd000000e040e */
.L_x_14:
[----:B------:R-:W1:Y:S01]  /*16d0*/  LDC.64 R30, c[0x0][0x640] ;  /* 0x00019000ff1e7b82 */ /* 0x000e620000000a00 */
[-CC-:B------:R-:W-:Y:S01]  /*16e0*/  SHF.R.U64 R33, R10, R18.reuse, R11.reuse ;  /* 0x000000120a217219 */ /* 0x180fe2000000120b */
[----:B------:R-:W-:Y:S01]  /*16f0*/  IMAD.MOV.U32 R32, RZ, RZ, 0x1 ;  /* 0x00000001ff207424 */ /* 0x000fe200078e00ff */
[----:B------:R-:W-:Y:S02]  /*1700*/  SHF.R.U32.HI R3, RZ, R18, R11 ;  /* 0x00000012ff037219 */ /* 0x000fe4000001160b */
[----:B0-----:R-:W-:-:S03]  /*1710*/  IADD3 R13, P0, RZ, -R33, RZ ;  /* 0x80000021ff0d7210 */ /* 0x001fc60007f1e0ff */
[----:B------:R-:W0:Y:S02]  /*1720*/  LDC R14, c[0x0][0x618] ;  /* 0x00018600ff0e7b82 */ /* 0x000e240000000800 */
[----:B------:R-:W-:Y:S02]  /*1730*/  IMAD.X R3, RZ, RZ, ~R3, P0 ;  /* 0x000000ffff037224 */ /* 0x000fe400000e0e03 */
[----:B------:R-:W-:-:S04]  /*1740*/  IMAD.WIDE.U32 R10, R13, R28, R16 ;  /* 0x0000001c0d0a7225 */ /* 0x000fc800078e0010 */
[----:B------:R-:W2:Y:S01]  /*1750*/  LDC R15, c[0x0][0x608] ;  /* 0x00018200ff0f7b82 */ /* 0x000ea20000000800 */
[----:B------:R-:W-:-:S04]  /*1760*/  IMAD R12, R3, R28, RZ ;  /* 0x0000001c030c7224 */ /* 0x000fc800078e02ff */
[----:B------:R-:W-:Y:S02]  /*1770*/  IMAD R3, R13, R29, R12 ;  /* 0x0000001d0d037224 */ /* 0x000fe400078e020c */
[----:B------:R-:W-:Y:S01]  /*1780*/  IMAD.MOV.U32 R12, RZ, RZ, -0x1 ;  /* 0xffffffffff0c7424 */ /* 0x000fe200078e00ff */
[----:B------:R-:W3:Y:S01]  /*1790*/  LDC R27, c[0x0][0x658] ;  /* 0x00019600ff1b7b82 */ /* 0x000ee20000000800 */
[----:B------:R-:W-:Y:S01]  /*17a0*/  IMAD.IADD R3, R11, 0x1, R3 ;  /* 0x000000010b037824 */ /* 0x000fe200078e0203 */
[----:B-1----:R-:W-:-:S04]  /*17b0*/  ISETP.NE.U32.AND P0, PT, R30, RZ, PT ;  /* 0x000000ff1e00720c */ /* 0x002fc80003f05070 */
[----:B------:R-:W-:Y:S02]  /*17c0*/  ISETP.NE.AND.EX P0, PT, R31, RZ, PT, P0 ;  /* 0x000000ff1f00720c */ /* 0x000fe40003f05300 */
[----:B------:R-:W1:Y:S01]  /*17d0*/  LDC R26, c[0x0][0x600] ;  /* 0x00018000ff1a7b82 */ /* 0x000e620000000800 */
[-CC-:B0-----:R-:W-:Y:S02]  /*17e0*/  SHF.R.U64 R25, R10, R14.reuse, R3.reuse ;  /* 0x0000000e0a197219 */ /* 0x181fe40000001203 */
[----:B------:R-:W-:-:S05]  /*17f0*/  SHF.R.U32.HI R10, RZ, R14, R3 ;  /* 0x0000000eff0a7219 */ /* 0x000fca0000011603 */
[----:B------:R-:W0:Y:S01]  /*1800*/  LDC R22, c[0x0][0x648] ;  /* 0x00019200ff167b82 */ /* 0x000e220000000800 */
[-CC-:B--2---:R-:W-:Y:S02]  /*1810*/  SHF.R.U64 R35, R25, R15.reuse, R10.reuse ;  /* 0x0000000f19237219 */ /* 0x184fe4000000120a */
[----:B------:R-:W-:-:S05]  /*1820*/  SHF.R.U32.HI R10, RZ, R15, R10 ;  /* 0x0000000fff0a7219 */ /* 0x000fca000001160a */
[----:B------:R-:W2:Y:S01]  /*1830*/  LDC R28, c[0x0][0x638] ;  /* 0x00018e00ff1c7b82 */ /* 0x000ea20000000800 */
[-CC-:B---3--:R-:W-:Y:S02]  /*1840*/  SHF.R.U64 R34, R35, R27.reuse, R10.reuse ;  /* 0x0000001b23227219 */ /* 0x188fe4000000120a */
[-C--:B------:R-:W-:Y:S02]  /*1850*/  SHF.L.U32 R3, R12, R27.reuse, RZ ;  /* 0x0000001b0c037219 */ /* 0x080fe400000006ff */
[----:B------:R-:W-:Y:S01]  /*1860*/  SHF.R.U32.HI R11, RZ, R27, R10 ;  /* 0x0000001bff0b7219 */ /* 0x000fe2000001160a */
[----:B------:R-:W-:Y:S01]  /*1870*/  IMAD.MOV.U32 R10, RZ, RZ, R34 ;  /* 0x000000ffff0a7224 */ /* 0x000fe200078e0022 */
[----:B------:R-:W-:Y:S01]  /*1880*/  LOP3.LUT R18, RZ, R3, RZ, 0x33, !PT ;  /* 0x00000003ff127212 */ /* 0x000fe200078e33ff */
[----:B------:R-:W3:Y:S01]  /*1890*/  LDC R29, c[0x0][0x610] ;  /* 0x00018400ff1d7b82 */ /* 0x000ee20000000800 */
[----:B------:R-:W-:Y:S05]  /*18a0*/  @!P0 BRA `(.L_x_15) ;  /* 0x0000000000288947 */ /* 0x000fea0003800000 */
[----:B------:R-:W4:Y:S02]  /*18b0*/  LDC R3, c[0x0][0x64c] ;  /* 0x00019300ff037b82 */ /* 0x000f240000000800 */
[----:B----4-:R-:W-:-:S05]  /*18c0*/  IADD3 R3, P0, R34, R3, RZ ;  /* 0x0000000322037210 */ /* 0x010fca0007f1e0ff */
[----:B------:R-:W-:-:S04]  /*18d0*/  IMAD.X R19, RZ, RZ, R11, P0 ;  /* 0x000000ffff137224 */ /* 0x000fc800000e060b */
[----:B------:R-:W-:-:S04]  /*18e0*/  IMAD.WIDE.U32 R10, R19, R30, RZ ;  /* 0x0000001e130a7225 */ /* 0x000fc800078e00ff */
[----:B------:R-:W-:-:S04]  /*18f0*/  IMAD.WIDE.U32 R12, P0, R3, R31, R10 ;  /* 0x0000001f030c7225 */ /* 0x000fc8000780000a */
[----:B------:R-:W-:-:S04]  /*1900*/  IMAD.WIDE.U32 R10, R3, R30, RZ ;  /* 0x0000001e030a7225 */ /* 0x000fc800078e00ff */
[----:B------:R-:W-:Y:S01]  /*1910*/  IMAD.X R15, RZ, RZ, RZ, P0 ;  /* 0x000000ffff0f7224 */ /* 0x000fe200000e06ff */
[----:B------:R-:W-:Y:S01]  /*1920*/  IADD3 RZ, P0, R11, R12, RZ ;  /* 0x0000000c0bff7210 */ /* 0x000fe20007f1e0ff */
[----:B------:R-:W-:-:S04]  /*1930*/  IMAD.MOV.U32 R14, RZ, RZ, R13 ;  /* 0x000000ffff0e7224 */ /* 0x000fc800078e000d */
[----:B------:R-:W-:-:S08]  /*1940*/  IMAD.WIDE.U32.X R10, R19, R31, R14, P0 ;  /* 0x0000001f130a7225 */ /* 0x000fd000000e040e */
.L_x_15:
[----:B0-----:R-:W-:Y:S01]  /*1950*/  SHF.R.U64 R7, R10, R22, R11 ;  /* 0x000000160a077219 */ /* 0x001fe2000000120b */
[----:B-1----:R-:W-:Y:S01]  /*1960*/  VIADD R10, R26, 0xffffffff ;  /* 0xffffffff1a0a7836 */ /* 0x002fe20000000000 */
[----:B------:R-:W-:Y:S01]  /*1970*/  SHF.L.U32 R3, R32, R27, RZ ;  /* 0x0000001b20037219 */ /* 0x000fe200000006ff */
[----:B------:R-:W-:Y:S01]  /*1980*/  @P1 IMAD R20, R21, R24, R6 ;  /* 0x0000001815141224 */ /* 0x000fe200078e0206 */
[----:B------:R-:W-:Y:S01]  /*1990*/  LOP3.LUT R18, R35, R18, RZ, 0xc0, !PT ;  /* 0x0000001223127212 */ /* 0x000fe200078ec0ff */
[----:B------:R-:W-:Y:S01]  /*19a0*/  IMAD.MOV R11, RZ, RZ, -R7 ;  /* 0x000000ffff0b7224 */ /* 0x000fe200078e0a07 */
[----:B------:R-:W-:Y:S01]  /*19b0*/  LOP3.LUT R10, R25, R10, RZ, 0xc0, !PT ;  /* 0x0000000a190a7212 */ /* 0x000fe200078ec0ff */
[----:B------:R-:W-:Y:S02]  /*19c0*/  IMAD.MOV.U32 R6, RZ, RZ, 0x1 ;  /* 0x00000001ff067424 */ /* 0x000fe400078e00ff */
[----:B------:R-:W-:Y:S02]  /*19d0*/  IMAD R7, R3, R7, R18 ;  /* 0x0000000703077224 */ /* 0x000fe400078e0212 */
[----:B--2---:R-:W-:-:S02]  /*19e0*/  IMAD R3, R11, R28, R34 ;  /* 0x0000001c0b037224 */ /* 0x004fc400078e0222 */
[----:B---3--:R-:W-:Y:S02]  /*19f0*/  IMAD R22, R7, R29, R20 ;  /* 0x0000001d07167224 */ /* 0x008fe400078e0214 */
[----:B------:R-:W-:Y:S01]  /*1a00*/  IMAD R7, R3, R26, R10 ;  /* 0x0000001a03077224 */ /* 0x000fe200078e020a */
[----:B------:R-:W-:Y:S01]  /*1a10*/  PRMT R3, R6, 0x7610, R3 ;  /* 0x0000761006037816 */ /* 0x000fe20000000003 */
[----:B------:R-:W-:-:S03]  /*1a20*/  IMAD.MOV.U32 R18, RZ, RZ, R33 ;  /* 0x000000ffff127224 */ /* 0x000fc600078e0021 */
[----:B------:R-:W-:Y:S02]  /*1a30*/  SEL R19, R7, R22, !P1 ;  /* 0x0000001607137207 */ /* 0x000fe40004800000 */
[----:B------:R-:W-:-:S07]  /*1a40*/  SEL R22, R22, R7, !P1 ;  /* 0x0000000716167207 */ /* 0x000fce0004800000 */
.L_x_13:
[----:B------:R-:W-:Y:S05]  /*1a50*/  @!P2 BRA `(.L_x_16) ;  /* 0x00000000000ca947 */ /* 0x000fea0003800000 */
[----:B------:R-:W-:Y:S01]  /*1a60*/  UCGABAR_WAIT ;  /* 0x0000000000007dc7 */ /* 0x000fe20008000000 */
[----:B------:R-:W-:Y:S01]  /*1a70*/  CCTL.IVALL ;  /* 0x00000000ff00798f */ /* 0x000fe20002000000 */
[----:B------:R-:W-:Y:S05]  /*1a80*/  BRA `(.L_x_17) ;  /* 0x0000000000047947 */ /* 0x000fea0003800000 */
.L_x_16:
[----:B------:R-:W-:Y:S06]  /*1a90*/  BAR.SYNC.DEFER_BLOCKING 0x0 ;  /* 0x0000000000007b1d */ /* 0x000fec0000010000 */
.L_x_17:
[----:B------:R-:W-:Y:S05]  /*1aa0*/  @!P3 BRA `(.L_x_18) ;  /* 0x0000002c00ecb947 */ /* 0x000fea0003800000 */
[----:B------:R-:W-:-:S13]  /*1ab0*/  ISETP.GT.U32.AND P0, PT, R36, 0x1, PT ;  /* 0x000000012400780c */ /* 0x000fda0003f04070 */
[----:B------:R-:W-:Y:S05]  /*1ac0*/  @P0 EXIT ;  /* 0x000000000000094d */ /* 0x000fea0003800000 */
.L_x_19:
[----:B------:R-:W-:-:S08]  /*1ad0*/  NOP ;  /* 0x0000000000007918 */ /* 0x000fd00000000000 */
[----:B------:R-:W1:Y:S02]  /*1ae0*/  USETMAXREG.TRY_ALLOC.CTAPOOL UP0, 0xe8 ;  /* 0x000000e8000079c8 */ /* 0x000e640008000600 */
[----:B-1----:R-:W-:-:S13]  /*1af0*/  PLOP3.LUT P0, PT, PT, PT, UP0, 0x80, 0x0 ;  /* 0x000000000000781c */ /* 0x002fda0003f0f008 */
[----:B------:R-:W-:Y:S05]  /*1b00*/  @!P0 BRA `(.L_x_19) ;  /* 0xfffffffc00f08947 */ /* 0x000fea000383ffff */
[----:B------:R-:W-:-:S13]  /*1b10*/  LOP3.LUT P0, RZ, R3, 0xff, RZ, 0xc0, !PT ;  /* 0x000000ff03ff7812 */ /* 0x000fda000780c0ff */
[----:B------:R-:W-:Y:S05]  /*1b20*/  @!P0 EXIT ;  /* 0x000000000000894d */ /* 0x000fea0003800000 */
[----:B------:R-:W2:Y:S01]  /*1b30*/  LDL.64 R10, [R1] ;  /* 0x00000000010a7983 */ /* 0x000ea20000100a00 */
[----:B------:R-:W1:Y:S01]  /*1b40*/  S2UR UR4, SR_CgaCtaId ;  /* 0x00000000000479c3 */ /* 0x000e620000008800 */
[CC--:B------:R-:W-:Y:S01]  /*1b50*/  LEA.HI R3, R8.reuse, R5.reuse, RZ, 0x2 ;  /* 0x0000000508037211 */ /* 0x0c0fe200078f10ff */
[----:B------:R-:W-:Y:S01]  /*1b60*/  UMOV UR41, 0x400 ;  /* 0x0000040000297882 */ /* 0x000fe20000000000 */
[----:B------:R-:W-:Y:S01]  /*1b70*/  LEA.HI R8, R8, R5, RZ, 0x5 ;  /* 0x0000000508087211 */ /* 0x000fe200078f28ff */
[----:B------:R-:W-:Y:S01]  /*1b80*/  UISETP.LT.AND UP0, UPT, UR40, 0x1, UPT ;  /* 0x000000012800788c */ /* 0x000fe2000bf01270 */
[--C-:B------:R-:W-:Y:S01]  /*1b90*/  SHF.R.S32.HI R60, RZ, 0x2, R3.reuse ;  /* 0x00000002ff3c7819 */ /* 0x100fe20000011403 */
[----:B------:R-:W-:Y:S01]  /*1ba0*/  UIADD3 UR5, UR43, -0x1, URZ ;  /* 0xffffffff2b057890 */ /* 0x000fe2000fffe03f */
[----:B------:R-:W-:Y:S01]  /*1bb0*/  SHF.R.S32.HI R7, RZ, 0x1f, R3 ;  /* 0x0000001fff077819 */ /* 0x000fe20000011403 */
[----:B------:R-:W3:Y:S01]  /*1bc0*/  LDC R66, c[0x0][0x658] ;  /* 0x00019600ff427b82 */ /* 0x000ee20000000800 */
[----:B------:R-:W-:Y:S01]  /*1bd0*/  LOP3.LUT R4, R3, 0xfffffffc, RZ, 0xc0, !PT ;  /* 0xfffffffc03047812 */ /* 0x000fe200078ec0ff */
[----:B------:R-:W-:Y:S01]  /*1be0*/  USEL UR42, UR40, 0x1, UP0 ;  /* 0x00000001282a7887 */ /* 0x000fe20008000000 */
[----:B------:R-:W-:Y:S01]  /*1bf0*/  LEA.HI R7, R7, R60, RZ, 0x3 ;  /* 0x0000003c07077211 */ /* 0x000fe200078f18ff */
[----:B------:R-:W-:Y:S01]  /*1c00*/  UISETP.NE.AND UP0, UPT, UR5, URZ, UPT ;  /* 0x0000003f0500728c */ /* 0x000fe2000bf05270 */
[----:B------:R-:W-:Y:S01]  /*1c10*/  SHF.R.S32.HI R3, RZ, 0x5, R8 ;  /* 0x00000005ff037819 */ /* 0x000fe20000011408 */
[----:B------:R-:W-:Y:S01]  /*1c20*/  IMAD.IADD R4, R5, 0x1, -R4 ;  /* 0x0000000105047824 */ /* 0x000fe200078e0a04 */
[----:B------:R-:W-:Y:S01]  /*1c30*/  LOP3.LUT R7, R7, 0xfffffff8, RZ, 0xc0, !PT ;  /* 0xfffffff807077812 */ /* 0x000fe200078ec0ff */
[----:B------:R-:W4:Y:S01]  /*1c40*/  LDC.64 R64, c[0x0][0x5c8] ;  /* 0x00017200ff407b82 */ /* 0x000f220000000a00 */
[----:B------:R-:W-:Y:S01]  /*1c50*/  USEL UR7, URZ, 0x1, UP0 ;  /* 0x000000013f077887 */ /* 0x000fe20008000000 */
[----:B------:R-:W-:Y:S01]  /*1c60*/  IMAD.SHL.U32 R62, R4, 0x2, RZ ;  /* 0x00000002043e7824 */ /* 0x000fe200078e00ff */
[----:B------:R-:W-:Y:S01]  /*1c70*/  ULDC UR8, c[0x0][0x284] ;  /* 0x0000a10000087ab9 */ /* 0x000fe20000000800 */
[----:B------:R-:W-:Y:S01]  /*1c80*/  IMAD.IADD R60, R60, 0x1, -R7 ;  /* 0x000000013c3c7824 */ /* 0x000fe200078e0a07 */
[----:B------:R-:W-:Y:S01]  /*1c90*/  LOP3.LUT R73, R23, 0x1, RZ, 0xfc, !PT ;  /* 0x0000000117497812 */ /* 0x000fe200078efcff */
[----:B------:R-:W-:Y:S01]  /*1ca0*/  IMAD.MOV.U32 R7, RZ, RZ, 0x1 ;  /* 0x00000001ff077424 */ /* 0x000fe200078e00ff */
[----:B------:R-:W-:Y:S01]  /*1cb0*/  SHF.R.S32.HI R63, RZ, 0x1f, R62 ;  /* 0x0000001fff3f7819 */ /* 0x000fe2000001143e */
[----:B------:R-:W0:Y:S01]  /*1cc0*/  LDC R5, c[0x0][0x288] ;  /* 0x0000a200ff057b82 */ /* 0x000e220000000800 */
[--C-:B------:R-:W-:Y:S01]  /*1cd0*/  SHF.R.S32.HI R61, RZ, 0x1f, R60.reuse ;  /* 0x0000001fff3d7819 */ /* 0x100fe2000001143c */
[----:B-1----:R-:W-:Y:S01]  /*1ce0*/  ULEA UR41, UR4, UR41, 0x18 ;  /* 0x0000002904297291 */ /* 0x002fe2000f8ec03f */
[C-C-:B------:R-:W-:Y:S01]  /*1cf0*/  IMAD R71, R3.reuse, -0x10, -R60.reuse ;  /* 0xfffffff003477824 */ /* 0x140fe200078e0a3c */
[----:B------:R-:W-:Y:S01]  /*1d00*/  USHF.L.U32 UR4, UR5, 0x3, URZ ;  /* 0x0000000305047899 */ /* 0x000fe2000800063f */
[----:B------:R-:W-:Y:S01]  /*1d10*/  IMAD.U32 R74, RZ, RZ, UR7 ;  /* 0x00000007ff4a7e24 */ /* 0x000fe2000f8e00ff */
[----:B------:R-:W-:Y:S01]  /*1d20*/  UIADD3 UR5, UR41, 0x480, URZ ;  /* 0x0000048029057890 */ /* 0x000fe2000fffe03f */
[----:B------:R-:W-:Y:S01]  /*1d30*/  IMAD.WIDE R60, R3, 0x10, R60 ;  /* 0x00000010033c7825 */ /* 0x000fe200078e023c */
[----:B------:R-:W1:Y:S01]  /*1d40*/  LDC R69, c[0x0][0x600] ;  /* 0x00018000ff457b82 */ /* 0x000e620000000800 */
[----:B------:R-:W-:-:S02]  /*1d50*/  UIADD3 UR6, UR41, 0x1c480, URZ ;  /* 0x0001c48029067890 */ /* 0x000fc4000fffe03f */
[----:B------:R-:W-:Y:S01]  /*1d60*/  IMAD.MOV.U32 R3, RZ, RZ, -0x1 ;  /* 0xffffffffff037424 */ /* 0x000fe200078e00ff */
[----:B------:R-:W-:Y:S01]  /*1d70*/  USHF.R.U32.HI UR5, URZ, 0x4, UR5 ;  /* 0x000000043f057899 */ /* 0x000fe20008011605 */
[----:B------:R-:W-:Y:S01]  /*1d80*/  VIADD R71, R71, UR8 ;  /* 0x0000000847477c36 */ /* 0x000fe20008000000 */
[----:B------:R-:W-:Y:S02]  /*1d90*/  USHF.R.U32.HI UR6, URZ, 0x4, UR6 ;  /* 0x000000043f067899 */ /* 0x000fe40008011606 */
[-C--:B---3--:R-:W-:Y:S01]  /*1da0*/  SHF.L.U32 R3, R3, R66.reuse, RZ ;  /* 0x0000004203037219 */ /* 0x088fe200000006ff */
[----:B------:R-:W-:Y:S01]  /*1db0*/  UIADD3 UR47, UR41, 0x390, URZ ;  /* 0x00000390292f7890 */ /* 0x000fe2000fffe03f */
[----:B----4-:R-:W-:Y:S01]  /*1dc0*/  SHF.L.U64.HI R67, R64, 0x3, R65 ;  /* 0x0000000340437819 */ /* 0x010fe20000010241 */
[----:B------:R-:W-:Y:S01]  /*1dd0*/  ULOP3.LUT UR4, UR4, 0x8, URZ, 0xc0, !UPT ;  /* 0x0000000804047892 */ /* 0x000fe2000f8ec03f */
[----:B------:R-:W-:Y:S01]  /*1de0*/  SHF.L.U32 R66, R7, R66, RZ ;  /* 0x0000004207427219 */ /* 0x000fe200000006ff */
[----:B------:R-:W-:Y:S01]  /*1df0*/  ULOP3.LUT UR5, UR5, 0x3fff, URZ, 0xc0, !UPT ;  /* 0x00003fff05057892 */ /* 0x000fe2000f8ec03f */
[----:B------:R-:W-:Y:S01]  /*1e00*/  LOP3.LUT R70, RZ, R3, RZ, 0x33, !PT ;  /* 0x00000003ff467212 */ /* 0x000fe200078e33ff */
[----:B------:R-:W-:Y:S01]  /*1e10*/  ULOP3.LUT UR6, UR6, 0x3fff, URZ, 0xc0, !UPT ;  /* 0x00003fff06067892 */ /* 0x000fe2000f8ec03f */
[----:B0-----:R-:W-:Y:S01]  /*1e20*/  IMAD R65, R4, -0x2, R5 ;  /* 0xfffffffe04417824 */ /* 0x001fe200078e0205 */
[----:B------:R-:W-:-:S02]  /*1e30*/  USHF.L.U32 UR48, UR40, 0x1, URZ ;  /* 0x0000000128307899 */ /* 0x000fc4000800063f */
[----:B------:R-:W-:Y:S02]  /*1e40*/  UIADD3 UR42, -UR42, UR40, URZ ;  /* 0x000000282a2a7290 */ /* 0x000fe4000fffe13f */
[----:B------:R-:W-:Y:S02]  /*1e50*/  ULEA UR43, UR43, UR47, 0x3 ;  /* 0x0000002f2b2b7291 */ /* 0x000fe4000f8e183f */
[----:B------:R-:W-:Y:S01]  /*1e60*/  ULOP3.LUT UR49, UR4, 0x8, URZ, 0x3c, !UPT ;  /* 0x0000000804317892 */ /* 0x000fe2000f8e3c3f */
[----:B-1----:R-:W-:Y:S01]  /*1e70*/  VIADD R69, R69, 0xffffffff ;  /* 0xffffffff45457836 */ /* 0x002fe20000000000 */
[----:B------:R-:W-:Y:S02]  /*1e80*/  ULOP3.LUT UR44, UR4, 0x18, URZ, 0x3c, !UPT ;  /* 0x00000018042c7892 */ /* 0x000fe4000f8e3c3f */
[----:B------:R-:W-:Y:S02]  /*1e90*/  ULOP3.LUT UR45, UR5, 0x10000, URZ, 0xfc, !UPT ;  /* 0x00010000052d7892 */ /* 0x000fe4000f8efc3f */
[----:B------:R-:W-:Y:S01]  /*1ea0*/  ULOP3.LUT UR46, UR6, 0x10000, URZ, 0xfc, !UPT ;  /* 0x00010000062e7892 */ /* 0x000fe2000f8efc3f */
[----:B--2---:R-:W-:-:S11]  /*1eb0*/  SHF.L.U64.HI R68, R10, 0x1, R0 ;  /* 0x000000010a447819 */ /* 0x004fd60000010200 */
.L_x_107:
[----:B------:R-:W-:-:S04]  /*1ec0*/  SHF.L.U32 R0, R74, 0x1f, RZ ;  /* 0x0000001f4a007819 */ /* 0x000fc800000006ff */
[----:B------:R-:W0:Y:S02]  /*1ed0*/  SYNCS.PHASECHK.TRANS64.TRYWAIT P0, [UR43+-0x8], R0 ;  /* 0xfffff800ff0075a7 */ /* 0x000e24000800016b */
[----:B0-----:R-:W-:Y:S05]  /*1ee0*/  @!P0 BRA `(.L_x_20) ;  /* 0x0000005800388947 */ /* 0x001fea0003800000 */
.L_x_181:
[----:B------:R-:W-:Y:S02]  /*1ef0*/  ULDC UR4, c[0x0][0x28c] ;  /* 0x0000a30000047ab9 */ /* 0x000fe40000000800 */
[----:B------:R-:W-:-:S13]  /*1f00*/  ISETP.LT.AND P0, PT, RZ, UR4, PT ;  /* 0x00000004ff007c0c */ /* 0x000fda000bf01270 */
[----:B------:R-:W-:Y:S05]  /*1f10*/  @P0 BRA `(.L_x_21) ;  /* 0x0000000000400947 */ /* 0x000fea0003800000 */
[----:B0-----:R-:W-:Y:S01]  /*1f20*/  MOV R0, 0x0 ;  /* 0x0000000000007802 */ /* 0x001fe20000000f00 */
[----:B------:R-:W-:Y:S01]  /*1f30*/  ULDC.64 UR4, c[0x4][0x68] ;  /* 0x01001a0000047ab9 */ /* 0x000fe20000000a00 */
[----:B------:R-:W-:Y:S01]  /*1f40*/  ULDC.64 UR6, c[0x4][0x8] ;  /* 0x0100020000067ab9 */ /* 0x000fe20000000a00 */
[----:B------:R-:W-:Y:S01]  /*1f50*/  IMAD.U32 R4, RZ, RZ, UR4 ;  /* 0x00000004ff047e24 */ /* 0x000fe2000f8e00ff */
[----:B------:R0:W1:Y:S01]  /*1f60*/  LDC.64 R14, c[0x4][R0] ;  /* 0x01000000000e7b82 */ /* 0x0000620000000a00 */
[----:B------:R-:W-:Y:S01]  /*1f70*/  IMAD.U32 R5, RZ, RZ, UR5 ;  /* 0x00000005ff057e24 */ /* 0x000fe2000f8e00ff */
[----:B------:R-:W-:Y:S01]  /*1f80*/  ULDC.64 UR4, c[0x4][0x70] ;  /* 0x01001c0000047ab9 */ /* 0x000fe20000000a00 */
[----:B------:R-:W-:Y:S02]  /*1f90*/  IMAD.U32 R10, RZ, RZ, UR6 ;  /* 0x00000006ff0a7e24 */ /* 0x000fe4000f8e00ff */
[----:B------:R-:W-:Y:S02]  /*1fa0*/  IMAD.U32 R6, RZ, RZ, UR4 ;  /* 0x00000004ff067e24 */ /* 0x000fe4000f8e00ff */
[----:B------:R-:W-:-:S02]  /*1fb0*/  IMAD.U32 R7, RZ, RZ, UR5 ;  /* 0x00000005ff077e24 */ /* 0x000fc4000f8e00ff */
[----:B------:R-:W-:Y:S02]  /*1fc0*/  IMAD.U32 R11, RZ, RZ, UR7 ;  /* 0x00000007ff0b7e24 */ /* 0x000fe4000f8e00ff */
[----:B------:R-:W-:Y:S02]  /*1fd0*/  IMAD.MOV.U32 R8, RZ, RZ, 0x1e1 ;  /* 0x000001e1ff087424 */ /* 0x000fe400078e00ff */
[----:B------:R-:W-:Y:S02]  /*1fe0*/  IMAD.MOV.U32 R12, RZ, RZ, 0x1 ;  /* 0x00000001ff0c7424 */ /* 0x000fe400078e00ff */
[----:B0-----:R-:W-:-:S07]  /*1ff0*/  IMAD.MOV.U32 R13, RZ, RZ, RZ ;  /* 0x000000ffff0d7224 */ /* 0x001fce00078e00ff */
[----:B------:R-:W-:-:S07]  /*2000*/  LEPC R20, `(.L_x_21) ;  /* 0x000000001014794e */ /* 0x000fce0000000000 */
[----:B-1---5:R-:W-:Y:S05]  /*2010*/  CALL.ABS.NOINC R14 ;  /* 0x000000000e007343 */ /* 0x022fea0003c00000 */
.L_x_21:
[----:B------:R-:W-:-:S13]  /*2020*/  ISETP.NE.AND P0, PT, R73, 0x3, PT ;  /* 0x000000034900780c */ /* 0x000fda0003f05270 */
[----:B------:R-:W-:Y:S05]  /*2030*/  @!P0 BRA `(.L_x_22) ;  /* 0x0000000000048947 */ /* 0x000fea0003800000 */
[----:B------:R-:W-:Y:S01]  /*2040*/  BPT.TRAP 0x1 ;  /* 0x000000040000795c */ /* 0x000fe20000300000 */
.L_x_22:
[----:B0-----:R-:W-:Y:S02]  /*2050*/  IMAD.U32 R3, RZ, RZ, UR39 ;  /* 0x00000027ff037e24 */ /* 0x001fe4000f8e00ff */
[----:B------:R-:W-:-:S03]  /*2060*/  IMAD.U32 R0, RZ, RZ, UR38 ;  /* 0x00000026ff007e24 */ /* 0x000fc6000f8e00ff */
[----:B------:R-:W-:Y:S02]  /*2070*/  LEA R3, R3, UR41, 0x3 ;  /* 0x0000002903037c11 */ /* 0x000fe4000f8e18ff */
[----:B------:R-:W-:-:S04]  /*2080*/  SHF.L.U32 R0, R0, 0x1f, RZ ;  /* 0x0000001f00007819 */ /* 0x000fc800000006ff */
[----:B------:R0:W1:Y:S01]  /*2090*/  SYNCS.PHASECHK.TRANS64.TRYWAIT P1, [R3+URZ], R0 ;  /* 0x00000000030075a7 */ /* 0x000062000802017f */
[----:B------:R-:W-:Y:S05]  /*20a0*/  @!P0 BRA `(.L_x_23) ;  /* 0x0000000000048947 */ /* 0x000fea0003800000 */
[----:B------:R-:W-:Y:S01]  /*20b0*/  BPT.TRAP 0x1 ;  /* 0x000000040000795c */ /* 0x000fe20000300000 */
.L_x_23:
[----:B-1----:R-:W-:Y:S05]  /*20c0*/  @P1 BRA `(.L_x_24) ;  /* 0x0000000000081947 */ /* 0x002fea0003800000 */
[----:B------:R-:W1:Y:S02]  /*20d0*/  SYNCS.PHASECHK.TRANS64.TRYWAIT P1, [R3+URZ], R0 ;  /* 0x00000000030075a7 */ /* 0x000e64000802017f */
[----:B-1----:R-:W-:Y:S05]  /*20e0*/  @!P1 BRA `(.L_x_25) ;  /* 0x0000005400d09947 */ /* 0x002fea0003800000 */
.L_x_24:
[----:B------:R-:W-:Y:S05]  /*20f0*/  WARPSYNC.ALL ;  /* 0x0000000000007948 */ /* 0x000fea0003800000 */
[----:B------:R-:W-:Y:S01]  /*2100*/  ULEA UR4, UR39, UR45, 0x7 ;  /* 0x0000002d27047291 */ /* 0x000fe2000f8e383f */
[----:B------:R-:W-:Y:S01]  /*2110*/  WARPGROUP.ARRIVE ;  /* 0x00000000000079c5 */ /* 0x000fe20000000000 */
[----:B------:R-:W-:Y:S01]  /*2120*/  ULEA UR6, UR39, UR46, 0x7 ;  /* 0x0000002e27067291 */ /* 0x000fe2000f8e383f */
[----:B01----:R-:W-:Y:S01]  /*2130*/  IMAD.U32 R0, RZ, RZ, UR42 ;  /* 0x0000002aff007e24 */ /* 0x003fe2000f8e00ff */
[----:B------:R-:W-:Y:S01]  /*2140*/  UMOV UR5, 0xc0000010 ;  /* 0xc000001000057882 */ /* 0x000fe20000000000 */
[----:B------:R-:W-:-:S03]  /*2150*/  UMOV UR7, 0xc0000010 ;  /* 0xc000001000077882 */ /* 0x000fc60000000000 */
[----:B------:R-:W-:-:S03]  /*2160*/  ISETP.GE.AND P1, PT, R0, 0x1, PT ;  /* 0x000000010000780c */ /* 0x000fc60003f26270 */
[----:B------:R-:W-:Y:S03]  /*2170*/  IGMMA.64x64x32.S8.S8 R24, gdesc[UR4], RZ, !UPT, gsb0 ;  /* 0x01e00000041879f1 */ /* 0x000fe6000c0410ff */
[----:B------:R-:W-:-:S07]  /*2180*/  WARPGROUP.DEPBAR.LE gsb0, 0x0 ;  /* 0x00008000000079c5 */ /* 0x000fce0000010000 */
[----:B------:R-:W-:Y:S05]  /*2190*/  @!P1 BRA `(.L_x_26) ;  /* 0x0000000000b89947 */ /* 0x000fea0003800000 */
[----:B------:R-:W-:Y:S01]  /*21a0*/  UIADD3 UR4, UR39, 0x1, URZ ;  /* 0x0000000127047890 */ /* 0x000fe2000fffe03f */
[----:B------:R-:W-:Y:S02]  /*21b0*/  IMAD.U32 R0, RZ, RZ, UR42 ;  /* 0x0000002aff007e24 */ /* 0x000fe4000f8e00ff */
[----:B------:R-:W-:Y:S01]  /*21c0*/  IMAD.U32 R3, RZ, RZ, UR39 ;  /* 0x00000027ff037e24 */ /* 0x000fe2000f8e00ff */
[----:B------:R-:W-:-:S04]  /*21d0*/  UISETP.NE.AND UP0, UPT, UR4, 0x38, UPT ;  /* 0x000000380400788c */ /* 0x000fc8000bf05270 */
[----:B------:R-:W-:Y:S02]  /*21e0*/  USEL UR5, URZ, 0x1, UP0 ;  /* 0x000000013f057887 */ /* 0x000fe40008000000 */
[----:B------:R-:W-:Y:S02]  /*21f0*/  USEL UR8, UR4, URZ, UP0 ;  /* 0x0000003f04087287 */ /* 0x000fe40008000000 */
[----:B------:R-:W-:-:S06]  /*2200*/  ULOP3.LUT UR5, UR38, UR5, URZ, 0x3c, !UPT ;  /* 0x0000000526057292 */ /* 0x000fcc000f8e3c3f */
[----:B------:R-:W-:-:S07]  /*2210*/  IMAD.U32 R6, RZ, RZ, UR5 ;  /* 0x00000005ff067e24 */ /* 0x000fce000f8e00ff */
.L_x_33:
[----:B------:R-:W-:Y:S05]  /*2220*/  @!P0 BRA `(.L_x_27) ;  /* 0x0000000000048947 */ /* 0x000fea0003800000 */
[----:B------:R-:W-:Y:S01]  /*2230*/  BPT.TRAP 0x1 ;  /* 0x000000040000795c */ /* 0x000fe20000300000 */
.L_x_27:
[----:B------:R-:W-:Y:S01]  /*2240*/  ULEA UR4, UR8, UR41, 0x3 ;  /* 0x0000002908047291 */ /* 0x000fe2000f8e183f */
[----:B------:R-:W-:-:S08]  /*2250*/  SHF.L.U32 R4, R6, 0x1f, RZ ;  /* 0x0000001f06047819 */ /* 0x000fd000000006ff */
[----:B------:R0:W1:Y:S01]  /*2260*/  SYNCS.PHASECHK.TRANS64.TRYWAIT P1, [UR4], R4 ;  /* 0x00000004ff0075a7 */ /* 0x0000620008020144 */
[----:B------:R-:W-:Y:S05]  /*2270*/  @!P0 BRA `(.L_x_28) ;  /* 0x0000000000048947 */ /* 0x000fea0003800000 */
[----:B------:R-:W-:Y:S01]  /*2280*/  BPT.TRAP 0x1 ;  /* 0x000000040000795c */ /* 0x000fe20000300000 */
.L_x_28:
[----:B-1----:R-:W-:Y:S05]  /*2290*/  @P1 BRA `(.L_x_29) ;  /* 0x0000000000081947 */ /* 0x002fea0003800000 */
[----:B------:R-:W1:Y:S02]  /*22a0*/  SYNCS.PHASECHK.TRANS64.TRYWAIT P1, [UR4], R4 ;  /* 0x00000004ff0075a7 */ /* 0x000e640008020144 */
[----:B-1----:R-:W-:Y:S05]  /*22b0*/  @!P1 BRA `(.L_x_30) ;  /* 0x0000005400709947 */ /* 0x002fea0003800000 */
.L_x_29:
[----:B------:R-:W-:Y:S01]  /*22c0*/  ULEA UR4, UR8, UR45, 0x7 ;  /* 0x0000002d08047291 */ /* 0x000fe2000f8e383f */
[----:B------:R-:W-:Y:S01]  /*22d0*/  WARPGROUP.ARRIVE ;  /* 0x00000000000079c5 */ /* 0x000fe20000000000 */
[----:B------:R-:W-:Y:S01]  /*22e0*/  ULEA UR6, UR8, UR46, 0x7 ;  /* 0x0000002e08067291 */ /* 0x000fe2000f8e383f */
[----:B------:R-:W-:Y:S01]  /*22f0*/  UMOV UR5, 0xc0000010 ;  /* 0xc000001000057882 */ /* 0x000fe20000000000 */
[----:B------:R-:W-:-:S07]  /*2300*/  UMOV UR7, 0xc0000010 ;  /* 0xc000001000077882 */ /* 0x000fce0000000000 */
[----:B------:R-:W-:Y:S03]  /*2310*/  IGMMA.64x64x32.S8.S8 R24, gdesc[UR4], R24, gsb0 ;  /* 0x01e00000041879f1 */ /* 0x000fe60008041018 */
[----:B------:R-:W-:Y:S02]  /*2320*/  WARPGROUP.DEPBAR.LE gsb0, 0x0 ;  /* 0x00008000000079c5 */ /* 0x000fe40000010000 */
[----:B------:R-:W-:Y:S05]  /*2330*/  @!P0 BRA `(.L_x_31) ;  /* 0x0000000000048947 */ /* 0x000fea0003800000 */
[----:B------:R-:W-:Y:S01]  /*2340*/  BPT.TRAP 0x1 ;  /* 0x000000040000795c */ /* 0x000fe20000300000 */
.L_x_31:
[----:B------:R-:W-:-:S13]  /*2350*/  ISETP.NE.AND P1, PT, R57, RZ, PT ;  /* 0x000000ff3900720c */ /* 0x000fda0003f25270 */
[----:B01----:R-:W-:-:S05]  /*2360*/  @P1 LEA R4, R3, UR41, 0x3 ;  /* 0x0000002903041c11 */ /* 0x003fca000f8e18ff */
[----:B------:R-:W-:-:S05]  /*2370*/  @P1 VIADD R5, R4, 0x1c0 ;  /* 0x000001c004051836 */ /* 0x000fca0000000000 */
[----:B------:R-:W-:-:S04]  /*2380*/  @P1 PRMT R5, R56, 0x654, R5 ;  /* 0x0000065438051816 */ /* 0x000fc80000000005 */
[----:B------:R0:W-:Y:S01]  /*2390*/  @P1 SYNCS.ARRIVE.TRANS64.RED.A1T0 RZ, [R5+URZ], RZ ;  /* 0x000000ff05ff19a7 */ /* 0x0001e2000810043f */
[----:B------:R-:W-:-:S13]  /*23a0*/  ISETP.GT.U32.AND P1, PT, R23, 0x1, PT ;  /* 0x000000011700780c */ /* 0x000fda0003f24070 */
[----:B0-----:R-:W-:Y:S05]  /*23b0*/  @P1 BRA `(.L_x_32) ;  /* 0x0000000000041947 */ /* 0x001fea0003800000 */
[----:B------:R-:W-:Y:S01]  /*23c0*/  BPT.TRAP 0x1 ;  /* 0x000000040000795c */ /* 0x000fe20000300000 */
.L_x_32:
[----:B------:R-:W-:Y:S01]  /*23d0*/  UIADD3 UR8, UR8, 0x1, URZ ;  /* 0x0000000108087890 */ /* 0x000fe2000fffe03f */
[C---:B------:R-:W-:Y:S01]  /*23e0*/  ISETP.GT.AND P2, PT, R0.reuse, 0x1, PT ;  /* 0x000000010000780c */ /* 0x040fe20003f44270 */
[----:B------:R-:W-:Y:S02]  /*23f0*/  VIADD R3, R3, 0x1 ;  /* 0x0000000103037836 */ /* 0x000fe40000000000 */
[----:B------:R-:W-:Y:S01]  /*2400*/  UISETP.NE.AND UP0, UPT, UR8, 0x38, UPT ;  /* 0x000000380800788c */ /* 0x000fe2000bf05270 */
[----:B------:R-:W-:Y:S02]  /*2410*/  VIADD R0, R0, 0xffffffff ;  /* 0xffffffff00007836 */ /* 0x000fe40000000000 */
[C---:B------:R-:W-:Y:S01]  /*2420*/  ISETP.NE.AND P1, PT, R3.reuse, 0x38, PT ;  /* 0x000000380300780c */ /* 0x040fe20003f25270 */
[----:B------:R-:W-:Y:S02]  /*2430*/  USEL UR4, URZ, 0x1, UP0 ;  /* 0x000000013f047887 */ /* 0x000fe40008000000 */
[----:B------:R-:W-:Y:S01]  /*2440*/  USEL UR8, UR8, URZ, UP0 ;  /* 0x0000003f08087287 */ /* 0x000fe20008000000 */
[----:B------:R-:W-:-:S03]  /*2450*/  SEL R3, R3, RZ, P1 ;  /* 0x000000ff03037207 */ /* 0x000fc60000800000 */
[----:B------:R-:W-:Y:S01]  /*2460*/  LOP3.LUT R6, R6, UR4, RZ, 0x3c, !PT ;  /* 0x0000000406067c12 */ /* 0x000fe2000f8e3cff */
[----:B------:R-:W-:Y:S07]  /*2470*/  @P2 BRA `(.L_x_33) ;  /* 0xfffffffc00682947 */ /* 0x000fee000383ffff */
.L_x_26:
[----:B------:R-:W0:Y:S01]  /*2480*/  LDC R0, c[0x0][0x28c] ;  /* 0x0000a300ff007b82 */ /* 0x000e220000000800 */
[----:B------:R-:W-:-:S04]  /*2490*/  IMAD.U32 R3, RZ, RZ, UR49 ;  /* 0x00000031ff037e24 */ /* 0x000fc8000f8e00ff */
[----:B------:R1:W-:Y:S01]  /*24a0*/  SYNCS.ARRIVE.TRANS64.A1T0 RZ, [R3+UR47], RZ ;  /* 0x000000ff03ff79a7 */ /* 0x0003e2000810002f */
[----:B0-----:R-:W-:-:S13]  /*24b0*/  ISETP.GE.AND P1, PT, R0, 0x1, PT ;  /* 0x000000010000780c */ /* 0x001fda0003f26270 */
[----:B-1----:R-:W-:Y:S05]  /*24c0*/  @!P1 BRA `(.L_x_34) ;  /* 0x0000000000449947 */ /* 0x002fea0003800000 */
[----:B------:R-:W-:Y:S05]  /*24d0*/  @!P0 BRA `(.L_x_35) ;  /* 0x0000000000048947 */ /* 0x000fea0003800000 */
[----:B------:R-:W-:Y:S01]  /*24e0*/  BPT.TRAP 0x1 ;  /* 0x000000040000795c */ /* 0x000fe20000300000 */
.L_x_35:
[----:B------:R-:W-:-:S13]  /*24f0*/  ISETP.NE.AND P0, PT, R57, RZ, PT ;  /* 0x000000ff3900720c */ /* 0x000fda0003f05270 */
[----:B------:R-:W-:-:S05]  /*2500*/  VOTEU.ANY UP0, P0 ;  /* 0x00000000003f7886 */ /* 0x000fca0000000100 */
[----:B------:R-:W-:-:S06]  /*2510*/  @UP0 UIADD3 UR4, UR39, UR42, URZ ;  /* 0x0000002a27040290 */ /* 0x000fcc000fffe03f */
[----:B------:R-:W-:Y:S02]  /*2520*/  IMAD.U32 R4, RZ, RZ, UR4 ;  /* 0x00000004ff047e24 */ /* 0x000fe4000f8e00ff */
[----:B------:R-:W-:-:S03]  /*2530*/  IMAD.U32 R3, RZ, RZ, UR4 ;  /* 0x00000004ff037e24 */ /* 0x000fc6000f8e00ff */
[----:B------:R-:W-:-:S05]  /*2540*/  @P0 SHF.R.U32.HI R4, RZ, 0x3, R4 ;  /* 0x00000003ff040819 */ /* 0x000fca0000011604 */
[----:B------:R-:W-:-:S04]  /*2550*/  @P0 IMAD.WIDE.U32 R4, R4, 0x24924925, RZ ;  /* 0x2492492504040825 */ /* 0x000fc800078e00ff */
[----:B------:R-:W-:-:S05]  /*2560*/  @P0 IMAD R4, R5, -0x38, R3 ;  /* 0xffffffc805040824 */ /* 0x000fca00078e0203 */
[----:B------:R-:W-:-:S05]  /*2570*/  @P0 LEA R4, R4, UR41, 0x3 ;  /* 0x0000002904040c11 */ /* 0x000fca000f8e18ff */
[----:B------:R-:W-:-:S05]  /*2580*/  @P0 VIADD R3, R4, 0x1c0 ;  /* 0x000001c004030836 */ /* 0x000fca0000000000 */
[----:B------:R-:W-:-:S04]  /*2590*/  @P0 PRMT R3, R56, 0x654, R3 ;  /* 0x0000065438030816 */ /* 0x000fc80000000003 */
[----:B------:R0:W-:Y:S01]  /*25a0*/  @P0 SYNCS.ARRIVE.TRANS64.RED.A1T0 RZ, [R3+URZ], RZ ;  /* 0x000000ff03ff09a7 */ /* 0x0001e2000810043f */
[----:B------:R-:W-:-:S13]  /*25b0*/  ISETP.GT.U32.AND P0, PT, R23, 0x1, PT ;  /* 0x000000011700780c */ /* 0x000fda0003f04070 */
[----:B0-----:R-:W-:Y:S05]  /*25c0*/  @P0 BRA `(.L_x_34) ;  /* 0x0000000000040947 */ /* 0x001fea0003800000 */
[----:B------:R-:W-:Y:S01]  /*25d0*/  BPT.TRAP 0x1 ;  /* 0x000000040000795c */ /* 0x000fe20000300000 */
.L_x_34:
[----:B------:R-:W-:Y:S01]  /*25e0*/  SHF.L.U32 R3, R74, 0x1f, RZ ;  /* 0x0000001f4a037819 */ /* 0x000fe200000006ff */
[----:B------:R-:W-:Y:S01]  /*25f0*/  UIADD3 UR39, UR39, UR48, URZ ;  /* 0x0000003027277290 */ /* 0x000fe2000fffe03f */
[----:B------:R-:W-:Y:S01]  /*2600*/  IMAD.SHL.U32 R0, R22, 0x40, RZ ;  /* 0x0000004016007824 */ /* 0x000fe200078e00ff */
[----:B------:R-:W-:Y:S01]  /*2610*/  UISETP.GE.U32.AND UP1, UPT, UR48, 0x38, UPT ;  /* 0x000000383000788c */ /* 0x000fe2000bf26070 */
[----:B------:R-:W0:Y:S01]  /*2620*/  SYNCS.PHASECHK.TRANS64.TRYWAIT P0, [UR43+0x8], R3 ;  /* 0x00000803ff0075a7 */ /* 0x000e22000800016b */
[----:B------:R-:W-:-:S04]  /*2630*/  UISETP.GT.U32.AND UP0, UPT, UR39, 0x37, UPT ;  /* 0x000000372700788c */ /* 0x000fc8000bf04070 */
[----:B------:R-:W-:-:S04]  /*2640*/  UISETP.LT.U32.AND UP0, UPT, UR48, 0x38, UP0 ;  /* 0x000000383000788c */ /* 0x000fc80008701070 */
[----:B------:R-:W-:Y:S02]  /*2650*/  USEL UR6, URZ, 0x1, !UP0 ;  /* 0x000000013f067887 */ /* 0x000fe4000c000000 */
[----:B------:R-:W-:Y:S02]  /*2660*/  @UP1 USHF.R.U32.HI UR4, URZ, 0x3, UR39 ;  /* 0x000000033f041899 */ /* 0x000fe40008011627 */
[----:B------:R-:W-:Y:S02]  /*2670*/  ULOP3.LUT UR38, UR38, UR6, URZ, 0x3c, !UPT ;  /* 0x0000000626267292 */ /* 0x000fe4000f8e3c3f */
[----:B------:R-:W-:-:S04]  /*2680*/  @UP1 UIMAD.WIDE.U32 UR4, UR4, 0x24924925, URZ ;  /* 0x24924925040418a5 */ /* 0x000fc8000f8e003f */
[----:B------:R-:W-:Y:S01]  /*2690*/  @UP1 ULOP3.LUT UR38, UR38, 0x1, UR5, 0x78, !UPT ;  /* 0x0000000126261892 */ /* 0x000fe2000f8e7805 */
[----:B0-----:R-:W-:Y:S11]  /*26a0*/  @!P0 BRA `(.L_x_36) ;  /* 0x00000050008c8947 */ /* 0x001ff60003800000 */
.L_x_182:
[----:B------:R-:W-:Y:S01]  /*26b0*/  ULDC UR4, c[0x0][0x284] ;  /* 0x0000a10000047ab9 */ /* 0x000fe20000000800 */
[----:B------:R-:W-:Y:S01]  /*26c0*/  IMAD.SHL.U32 R13, R19, 0x40, RZ ;  /* 0x00000040130d7824 */ /* 0x000fe200078e00ff */
[----:B------:R-:W-:Y:S01]  /*26d0*/  ISETP.GE.AND P0, PT, R0, UR4, PT ;  /* 0x0000000400007c0c */ /* 0x000fe2000bf06270 */
[----:B------:R-:W-:-:S03]  /*26e0*/  ULDC UR4, c[0x0][0x288] ;  /* 0x0000a20000047ab9 */ /* 0x000fc60000000800 */
[----:B------:R-:W-:-:S13]  /*26f0*/  ISETP.GE.OR P0, PT, R13, UR4, P0 ;  /* 0x000000040d007c0c */ /* 0x000fda0008706670 */
[----:B------:R-:W-:Y:S05]  /*2700*/  @P0 BRA `(.L_x_37) ;  /* 0x0000001c00380947 */ /* 0x000fea0003800000 */
[----:B------:R-:W-:Y:S01]  /*2710*/  SHF.R.S32.HI R11, RZ, 0x1f, R18 ;  /* 0x0000001fff0b7819 */ /* 0x000fe20000011412 */
[----:B------:R-:W-:Y:S01]  /*2720*/  ULDC.64 UR4, c[0x0][0x5d0] ;  /* 0x0001740000047ab9 */ /* 0x000fe20000000a00 */
[----:B------:R-:W-:Y:S01]  /*2730*/  SHF.R.S32.HI R10, RZ, 0x1f, R13 ;  /* 0x0000001fff0a7819 */ /* 0x000fe2000001140d */
[----:B0-----:R-:W-:Y:S01]  /*2740*/  IMAD.WIDE.U32 R4, R18, UR4, R62 ;  /* 0x0000000412047c25 */ /* 0x001fe2000f8e003e */
[----:B------:R-:W-:Y:S01]  /*2750*/  ULDC.64 UR6, c[0x0][0x5c8] ;  /* 0x0001720000067ab9 */ /* 0x000fe20000000a00 */
[----:B------:R-:W-:Y:S02]  /*2760*/  BSSY B0, `(.L_x_37) ;  /* 0x00001c8000007945 */ /* 0x000fe40003800000 */
[----:B------:R-:W-:Y:S01]  /*2770*/  IMAD R3, R11, UR4, RZ ;  /* 0x000000040b037c24 */ /* 0x000fe2000f8e02ff */
[----:B------:R-:W-:Y:S01]  /*2780*/  IADD3 R4, P0, R13, R4, RZ ;  /* 0x000000040d047210 */ /* 0x000fe20007f1e0ff */
[----:B------:R-:W-:-:S04]  /*2790*/  IMAD.WIDE R14, R22, 0x40, R60 ;  /* 0x00000040160e7825 */ /* 0x000fc800078e023c */
[----:B------:R-:W-:Y:S01]  /*27a0*/  IMAD R3, R18, UR5, R3 ;  /* 0x0000000512037c24 */ /* 0x000fe2000f8e0203 */
[----:B------:R-:W-:Y:S01]  /*27b0*/  ULDC.64 UR4, c[0x0][0x5c0] ;  /* 0x0001700000047ab9 */ /* 0x000fe20000000a00 */
[----:B------:R-:W-:Y:S02]  /*27c0*/  IMAD.IADD R22, R71, 0x1, -R0 ;  /* 0x0000000147167824 */ /* 0x000fe400078e0a00 */
[----:B------:R-:W-:Y:S01]  /*27d0*/  IMAD.IADD R75, R65, 0x1, -R13 ;  /* 0x00000001414b7824 */ /* 0x000fe200078e0a0d */
[----:B------:R-:W-:Y:S01]  /*27e0*/  IADD3.X R5, R10, R5, R3, P0, !PT ;  /* 0x000000050a057210 */ /* 0x000fe200007fe403 */
[----:B------:R-:W-:Y:S02]  /*27f0*/  IMAD R3, R15, UR6, RZ ;  /* 0x000000060f037c24 */ /* 0x000fe4000f8e02ff */
[----:B------:R-:W-:-:S04]  /*2800*/  IMAD.WIDE.U32 R4, R14, UR6, R4 ;  /* 0x000000060e047c25 */ /* 0x000fc8000f8e0004 */
[----:B------:R-:W-:Y:S01]  /*2810*/  IMAD R3, R14, UR7, R3 ;  /* 0x000000070e037c24 */ /* 0x000fe2000f8e0203 */
[----:B------:R-:W-:-:S04]  /*2820*/  IADD3 R6, P0, R4, UR4, RZ ;  /* 0x0000000404067c10 */ /* 0x000fc8000ff1e0ff */
[----:B------:R-:W-:Y:S02]  /*2830*/  IADD3.X R7, R5, UR5, R3, P0, !PT ;  /* 0x0000000505077c10 */ /* 0x000fe400087fe403 */
[----:B-----5:R-:W-:Y:S02]  /*2840*/  ISETP.NE.AND P0, PT, R59, RZ, PT ;  /* 0x000000ff3b00720c */ /* 0x020fe40003f05270 */
[----:B------:R-:W-:-:S05]  /*2850*/  LEA R4, P1, R64, R6, 0x3 ;  /* 0x0000000640047211 */ /* 0x000fca00078218ff */
[----:B------:R-:W-:-:S06]  /*2860*/  IMAD.X R5, R67, 0x1, R7, P1 ;  /* 0x0000000143057824 */ /* 0x000fcc00008e0607 */
[----:B------:R-:W-:Y:S05]  /*2870*/  @!P0 BRA `(.L_x_38) ;  /* 0x0000001400188947 */ /* 0x000fea0003800000 */
[----:B------:R-:W0:Y:S01]  /*2880*/  LDC.64 R20, c[0x0][0x5b0] ;  /* 0x00016c00ff147b82 */ /* 0x000e220000000a00 */
[----:B------:R-:W-:Y:S01]  /*2890*/  ULDC.64 UR4, c[0x0][0x5b8] ;  /* 0x00016e0000047ab9 */ /* 0x000fe20000000a00 */
[----:B------:R-:W-:Y:S01]  /*28a0*/  ISETP.GE.AND P3, PT, R75, 0x1, PT ;  /* 0x000000014b00780c */ /* 0x000fe20003f66270 */
[----:B------:R-:W-:Y:S01]  /*28b0*/  IMAD.WIDE.U32 R8, R18, UR4, R62 ;  /* 0x0000000412087c25 */ /* 0x000fe2000f8e003e */
[----:B------:R-:W-:Y:S02]  /*28c0*/  BSSY B1, `(.L_x_39) ;  /* 0x000000e000017945 */ /* 0x000fe40003800000 */
[----:B------:R-:W-:Y:S01]  /*28d0*/  ISETP.LT.OR P1, PT, R22, 0x1, !P3 ;  /* 0x000000011600780c */ /* 0x000fe20005f21670 */
[----:B------:R-:W-:Y:S01]  /*28e0*/  IMAD R3, R11, UR4, RZ ;  /* 0x000000040b037c24 */ /* 0x000fe2000f8e02ff */
[----:B------:R-:W1:Y:S01]  /*28f0*/  LDC.64 R76, c[0x0][0x5a8] ;  /* 0x00016a00ff4c7b82 */ /* 0x000e620000000a00 */
[----:B------:R-:W-:Y:S02]  /*2900*/  IADD3 R12, P0, R13, R8, RZ ;  /* 0x000000080d0c7210 */ /* 0x000fe40007f1e0ff */
[----:B------:R-:W-:-:S05]  /*2910*/  IMAD R3, R18, UR5, R3 ;  /* 0x0000000512037c24 */ /* 0x000fca000f8e0203 */
[----:B------:R-:W-:Y:S01]  /*2920*/  IADD3.X R13, R10, R9, R3, P0, !PT ;  /* 0x000000090a0d7210 */ /* 0x000fe200007fe403 */
[-C--:B0-----:R-:W-:Y:S02]  /*2930*/  IMAD R0, R15, R20.reuse, RZ ;  /* 0x000000140f007224 */ /* 0x081fe400078e02ff */
[----:B------:R-:W-:-:S04]  /*2940*/  IMAD.WIDE.U32 R8, R14, R20, R12 ;  /* 0x000000140e087225 */ /* 0x000fc800078e000c */
[----:B------:R-:W-:Y:S01]  /*2950*/  IMAD R19, R14, R21, R0 ;  /* 0x000000150e137224 */ /* 0x000fe200078e0200 */
[----:B-1----:R-:W-:-:S04]  /*2960*/  IADD3 R8, P0, R8, R76, RZ ;  /* 0x0000004c08087210 */ /* 0x002fc80007f1e0ff */
[----:B------:R-:W-:Y:S01]  /*2970*/  IADD3.X R9, R77, R9, R19, P0, !PT ;  /* 0x000000094d097210 */ /* 0x000fe200007fe413 */
[----:B------:R-:W-:Y:S08]  /*2980*/  @P1 BRA `(.L_x_40) ;  /* 0x0000000000041947 */ /* 0x000ff00003800000 */
[----:B------:R0:W5:Y:S02]  /*2990*/  LDG.E.U8 R72, desc[UR36][R8.64] ;  /* 0x0000002408487981 */ /* 0x000164000c1e1100 */
.L_x_40:
[----:B------:R-:W-:Y:S05]  /*29a0*/  BSYNC B1 ;  /* 0x0000000000017941 */ /* 0x000fea0003800000 */
.L_x_39:
[----:B-----5:R-:W-:Y:S01]  /*29b0*/  LOP3.LUT R0, R72, 0xffff, RZ, 0xc0, !PT ;  /* 0x0000ffff48007812 */ /* 0x020fe200078ec0ff */
[----:B------:R-:W-:Y:S01]  /*29c0*/  IMAD.SHL.U32 R10, R20, 0x8, RZ ;  /* 0x00000008140a7824 */ /* 0x000fe200078e00ff */
[----:B------:R-:W-:Y:S01]  /*29d0*/  ISETP.GE.AND P2, PT, R75, 0x2, PT ;  /* 0x000000024b00780c */ /* 0x000fe20003f46270 */
[----:B------:R-:W-:Y:S01]  /*29e0*/  BSSY B1, `(.L_x_41) ;  /* 0x000000e000017945 */ /* 0x000fe20003800000 */
[----:B------:R-:W-:Y:S02]  /*29f0*/  PRMT R0, R0, 0x8880, RZ ;  /* 0x0000888000007816 */ /* 0x000fe400000000ff */
[----:B------:R-:W-:Y:S02]  /*2a00*/  ISETP.LT.OR P0, PT, R22, 0x1, !P2 ;  /* 0x000000011600780c */ /* 0x000fe40005701670 */
[----:B------:R-:W-:Y:S01]  /*2a10*/  SHF.L.U64.HI R11, R20, 0x3, R21 ;  /* 0x00000003140b7819 */ /* 0x000fe20000010215 */
[----:B------:R-:W-:-:S04]  /*2a20*/  IMAD R3, R0, R59, RZ ;  /* 0x0000003b00037224 */ /* 0x000fc800078e02ff */
[----:B------:R-:W-:Y:S02]  /*2a30*/  @!P1 IMAD R15, R24, R58, R3 ;  /* 0x0000003a180f9224 */ /* 0x000fe400078e0203 */
[----:B------:R-:W-:-:S03]  /*2a40*/  IMAD.WIDE.U32 R10, R14, R20, R10 ;  /* 0x000000140e0a7225 */ /* 0x000fc600078e000a */
[----:B------:R1:W-:Y:S01]  /*2a50*/  @!P1 STG.E.U8 desc[UR36][R6.64], R15 ;  /* 0x0000000f06009986 */ /* 0x0003e2000c101124 */
[----:B------:R-:W-:Y:S01]  /*2a60*/  IMAD.IADD R14, R19, 0x1, R11 ;  /* 0x00000001130e7824 */ /* 0x000fe200078e020b */
[----:B------:R-:W-:Y:S01]  /*2a70*/  IADD3 R10, P4, P5, R12, R76, R10 ;  /* 0x0000004c0c0a7210 */ /* 0x000fe20007d9e00a */
[----:B------:R-:W-:-:S12]  /*2a80*/  @P0 BRA `(.L_x_42) ;  /* 0x00000000000c0947 */ /* 0x000fd80003800000 */
[----:B------:R-:W2:Y:S02]  /*2a90*/  LDG.E.U8 R72, desc[UR36][R8.64+0x1] ;  /* 0x0000012408487981 */ /* 0x000ea4000c1e1100 */
[----:B--2---:R-:W-:-:S05]  /*2aa0*/  PRMT R0, R72, 0x8880, RZ ;  /* 0x0000888048007816 */ /* 0x004fca00000000ff */
[----:B------:R-:W-:-:S07]  /*2ab0*/  IMAD R3, R0, R59, RZ ;  /* 0x0000003b00037224 */ /* 0x000fce00078e02ff */
.L_x_42:
[----:B------:R-:W-:Y:S05]  /*2ac0*/  BSYNC B1 ;  /* 0x0000000000017941 */ /* 0x000fea0003800000 */
.L_x_41:
[C---:B------:R-:W-:Y:S01]  /*2ad0*/  ISETP.LT.OR P3, PT, R22.reuse, 0x9, !P3 ;  /* 0x000000091600780c */ /* 0x040fe20005f61670 */
[----:B------:R-:W-:Y:S01]  /*2ae0*/  @!P0 IMAD R25, R25, R58, R3 ;  /* 0x0000003a19198224 */ /* 0x000fe200078e0203 */
[----:B------:R-:W-:Y:S01]  /*2af0*/  ISETP.GE.AND P1, PT, R75, 0x9, PT ;  /* 0x000000094b00780c */ /* 0x000fe20003f26270 */
[----:B------:R-:W-:Y:S01]  /*2b00*/  BSSY B1, `(.L_x_43) ;  /* 0x000000b000017945 */ /* 0x000fe20003800000 */
[----:B------:R-:W-:Y:S02]  /*2b10*/  IADD3.X R11, R13, R77, R14, P4, P5 ;  /* 0x0000004d0d0b7210 */ /* 0x000fe400027ea40e */
[----:B------:R2:W-:Y:S01]  /*2b20*/  @!P0 STG.E.U8 desc[UR36][R6.64+0x1], R25 ;  /* 0x0000011906008986 */ /* 0x0005e2000c101124 */
[----:B------:R-:W-:Y:S02]  /*2b30*/  ISETP.GE.AND P0, PT, R75, 0xa, PT ;  /* 0x0000000a4b00780c */ /* 0x000fe40003f06270 */
[C---:B------:R-:W-:Y:S02]  /*2b40*/  ISETP.LT.OR P2, PT, R22.reuse, 0x9, !P2 ;  /* 0x000000091600780c */ /* 0x040fe40005741670 */
[----:B------:R-:W-:-:S02]  /*2b50*/  ISETP.LT.OR P5, PT, R22, 0x1, !P1 ;  /* 0x000000011600780c */ /* 0x000fc40004fa1670 */
[----:B------:R-:W-:Y:S01]  /*2b60*/  ISETP.LT.OR P4, PT, R22, 0x1, !P0 ;  /* 0x000000011600780c */ /* 0x000fe20004781670 */
[----:B------:R-:W-:-:S12]  /*2b70*/  @P3 BRA `(.L_x_44) ;  /* 0x00000000000c3947 */ /* 0x000fd80003800000 */
[----:B------:R-:W3:Y:S02]  /*2b80*/  LDG.E.U8 R72, desc[UR36][R10.64] ;  /* 0x000000240a487981 */ /* 0x000ee4000c1e1100 */
[----:B---3--:R-:W-:-:S05]  /*2b90*/  PRMT R0, R72, 0x8880, RZ ;  /* 0x0000888048007816 */ /* 0x008fca00000000ff */
[----:B------:R-:W-:-:S07]  /*2ba0*/  IMAD R3, R0, R59, RZ ;  /* 0x0000003b00037224 */ /* 0x000fce00078e02ff */
.L_x_44:
[----:B------:R-:W-:Y:S05]  /*2bb0*/  BSYNC B1 ;  /* 0x0000000000017941 */ /* 0x000fea0003800000 */
.L_x_43:
[----:B------:R-:W-:Y:S01]  /*2bc0*/  @!P3 IMAD R13, R26, R58, R3 ;  /* 0x0000003a1a0db224 */ /* 0x000fe200078e0203 */
[----:B------:R-:W-:Y:S04]  /*2bd0*/  BSSY B1, `(.L_x_45) ;  /* 0x0000006000017945 */ /* 0x000fe80003800000 */
[----:B------:R3:W-:Y:S01]  /*2be0*/  @!P3 STG.E.U8 desc[UR36][R4.64], R13 ;  /* 0x0000000d0400b986 */ /* 0x0007e2000c101124 */
[----:B------:R-:W-:Y:S05]  /*2bf0*/  @P2 BRA `(.L_x_46) ;  /* 0x00000000000c2947 */ /* 0x000fea0003800000 */
[----:B------:R-:W4:Y:S02]  /*2c00*/  LDG.E.U8 R72, desc[UR36][R10.64+0x1] ;  /* 0x000001240a487981 */ /* 0x000f24000c1e1100 */
[----:B----4-:R-:W-:-:S05]  /*2c10*/  PRMT R0, R72, 0x8880, RZ ;  /* 0x0000888048007816 */ /* 0x010fca00000000ff */
[----:B------:R-:W-:-:S07]  /*2c20*/  IMAD R3, R0, R59, RZ ;  /* 0x0000003b00037224 */ /* 0x000fce00078e02ff */
.L_x_46:
[----:B------:R-:W-:Y:S05]  /*2c30*/  BSYNC B1 ;  /* 0x0000000000017941 */ /* 0x000fea0003800000 */
.L_x_45:
[----:B------:R-:W-:Y:S01]  /*2c40*/  @!P2 IMAD R27, R27, R58, R3 ;  /* 0x0000003a1b1ba224 */ /* 0x000fe200078e0203 */
[----:B------:R-:W-:Y:S04]  /*2c50*/  BSSY B1, `(.L_x_47) ;  /* 0x0000006000017945 */ /* 0x000fe80003800000 */
[----:B------:R4:W-:Y:S01]  /*2c60*/  @!P2 STG.E.U8 desc[UR36][R4.64+0x1], R27 ;  /* 0x0000011b0400a986 */ /* 0x0009e2000c101124 */
[----:B------:R-:W-:Y:S05]  /*2c70*/  @P5 BRA `(.L_x_48) ;  /* 0x00000000000c5947 */ /* 0x000fea0003800000 */
[----:B------:R-:W5:Y:S02]  /*2c80*/  LDG.E.U8 R72, desc[UR36][R8.64+0x8] ;  /* 0x0000082408487981 */ /* 0x000f64000c1e1100 */
[----:B-----5:R-:W-:-:S05]  /*2c90*/  PRMT R0, R72, 0x8880, RZ ;  /* 0x0000888048007816 */ /* 0x020fca00000000ff */
[----:B------:R-:W-:-:S07]  /*2ca0*/  IMAD R3, R0, R59, RZ ;  /* 0x0000003b00037224 */ /* 0x000fce00078e02ff */
.L_x_48:
[----:B------:R-:W-:Y:S05]  /*2cb0*/  BSYNC B1 ;  /* 0x0000000000017941 */ /* 0x000fea0003800000 */
.L_x_47:
[----:B---3--:R-:W-:Y:S01]  /*2cc0*/  @!P5 IMAD R13, R28, R58, R3 ;  /* 0x0000003a1c0dd224 */ /* 0x008fe200078e0203 */
[----:B------:R-:W-:Y:S04]  /*2cd0*/  BSSY B1, `(.L_x_49) ;  /* 0x0000006000017945 */ /* 0x000fe80003800000 */
[----:B------:R3:W-:Y:S01]  /*2ce0*/  @!P5 STG.E.U8 desc[UR36][R6.64+0x8], R13 ;  /* 0x0000080d0600d986 */ /* 0x0007e2000c101124 */
[----:B------:R-:W-:Y:S05]  /*2cf0*/  @P4 BRA `(.L_x_50) ;  /* 0x00000000000c4947 */ /* 0x000fea0003800000 */
[----:B------:R-:W5:Y:S02]  /*2d00*/  LDG.E.U8 R72, desc[UR36][R8.64+0x9] ;  /* 0x0000092408487981 */ /* 0x000f64000c1e1100 */
[----:B-----5:R-:W-:-:S05]  /*2d10*/  PRMT R0, R72, 0x8880, RZ ;  /* 0x0000888048007816 */ /* 0x020fca00000000ff */
[----:B------:R-:W-:-:S07]  /*2d20*/  IMAD R3, R0, R59, RZ ;  /* 0x0000003b00037224 */ /* 0x000fce00078e02ff */
.L_x_50:
[----:B------:R-:W-:Y:S05]  /*2d30*/  BSYNC B1 ;  /* 0x0000000000017941 */ /* 0x000fea0003800000 */
.L_x_49:
[C---:B------:R-:W-:Y:S01]  /*2d40*/  ISETP.LT.OR P1, PT, R22.reuse, 0x9, !P1 ;  /* 0x000000091600780c */ /* 0x040fe20004f21670 */
[----:B------:R-:W-:Y:S01]  /*2d50*/  @!P4 IMAD R29, R29, R58, R3 ;  /* 0x0000003a1d1dc224 */ /* 0x000fe200078e0203 */
[C---:B------:R-:W-:Y:S01]  /*2d60*/  ISETP.GE.AND P3, PT, R75.reuse, 0x11, PT ;  /* 0x000000114b00780c */ /* 0x040fe20003f66270 */
[----:B------:R-:W-:Y:S01]  /*2d70*/  BSSY B1, `(.L_x_51) ;  /* 0x000000a000017945 */ /* 0x000fe20003800000 */
[----:B------:R-:W-:Y:S02]  /*2d80*/  ISETP.GE.AND P2, PT, R75, 0x12, PT ;  /* 0x000000124b00780c */ /* 0x000fe40003f46270 */
[----:B------:R0:W-:Y:S01]  /*2d90*/  @!P4 STG.E.U8 desc[UR36][R6.64+0x9], R29 ;  /* 0x0000091d0600c986 */ /* 0x0001e2000c101124 */
[C---:B------:R-:W-:Y:S02]  /*2da0*/  ISETP.LT.OR P0, PT, R22.reuse, 0x9, !P0 ;  /* 0x000000091600780c */ /* 0x040fe40004701670 */
[C---:B------:R-:W-:Y:S02]  /*2db0*/  ISETP.LT.OR P5, PT, R22.reuse, 0x1, !P3 ;  /* 0x000000011600780c */ /* 0x040fe40005fa1670 */
[----:B------:R-:W-:-:S02]  /*2dc0*/  ISETP.LT.OR P4, PT, R22, 0x1, !P2 ;  /* 0x000000011600780c */ /* 0x000fc40005781670 */
[----:B------:R-:W-:Y:S11]  /*2dd0*/  @P1 BRA `(.L_x_52) ;  /* 0x00000000000c1947 */ /* 0x000ff60003800000 */
[----:B------:R-:W5:Y:S02]  /*2de0*/  LDG.E.U8 R72, desc[UR36][R10.64+0x8] ;  /* 0x000008240a487981 */ /* 0x000f64000c1e1100 */
[----:B-----5:R-:W-:-:S05]  /*2df0*/  PRMT R0, R72, 0x8880, RZ ;  /* 0x0000888048007816 */ /* 0x020fca00000000ff */
[----:B------:R-:W-:-:S07]  /*2e00*/  IMAD R3, R0, R59, RZ ;  /* 0x0000003b00037224 */ /* 0x000fce00078e02ff */
.L_x_52:
[----:B------:R-:W-:Y:S05]  /*2e10*/  BSYNC B1 ;  /* 0x0000000000017941 */ /* 0x000fea0003800000 */
.L_x_51:
[----:B---3--:R-:W-:Y:S01]  /*2e20*/  @!P1 IMAD R13, R30, R58, R3 ;  /* 0x0000003a1e0d9224 */ /* 0x008fe200078e0203 */
[----:B------:R-:W-:Y:S04]  /*2e30*/  BSSY B1, `(.L_x_53) ;  /* 0x0000006000017945 */ /* 0x000fe80003800000 */
[----:B------:R3:W-:Y:S01]  /*2e40*/  @!P1 STG.E.U8 desc[UR36][R4.64+0x8], R13 ;  /* 0x0000080d04009986 */ /* 0x0007e2000c101124 */
[----:B------:R-:W-:Y:S05]  /*2e50*/  @P0 BRA `(.L_x_54) ;  /* 0x00000000000c0947 */ /* 0x000fea0003800000 */
[----:B------:R-:W5:Y:S02]  /*2e60*/  LDG.E.U8 R72, desc[UR36][R10.64+0x9] ;  /* 0x000009240a487981 */ /* 0x000f64000c1e1100 */
[----:B-----5:R-:W-:-:S05]  /*2e70*/  PRMT R0, R72, 0x8880, RZ ;  /* 0x0000888048007816 */ /* 0x020fca00000000ff */
[----:B------:R-:W-:-:S07]  /*2e80*/  IMAD R3, R0, R59, RZ ;  /* 0x0000003b00037224 */ /* 0x000fce00078e02ff */
.L_x_54:
[----:B------:R-:W-:Y:S05]  /*2e90*/  BSYNC B1 ;  /* 0x0000000000017941 */ /* 0x000fea0003800000 */
.L_x_53:
[----:B------:R-:W-:Y:S01]  /*2ea0*/  @!P0 IMAD R31, R31, R58, R3 ;  /* 0x0000003a1f1f8224 */ /* 0x000fe200078e0203 */
[----:B------:R-:W-:Y:S04]  /*2eb0*/  BSSY B1, `(.L_x_55) ;  /* 0x0000006000017945 */ /* 0x000fe80003800000 */
[----:B------:R0:W-:Y:S01]  /*2ec0*/  @!P0 STG.E.U8 desc[UR36][R4.64+0x9], R31 ;  /* 0x0000091f04008986 */ /* 0x0001e2000c101124 */
[----:B------:R-:W-:Y:S05]  /*2ed0*/  @P5 BRA `(.L_x_56) ;  /* 0x00000000000c5947 */ /* 0x000fea0003800000 */
[----:B------:R-:W5:Y:S02]  /*2ee0*/  LDG.E.U8 R72, desc[UR36][R8.64+0x10] ;  /* 0x0000102408487981 */ /* 0x000f64000c1e1100 */
[----:B-----5:R-:W-:-:S05]  /*2ef0*/  PRMT R0, R72, 0x8880, RZ ;  /* 0x0000888048007816 */ /* 0x020fca00000000ff */
[----:B------:R-:W-:-:S07]  /*2f00*/  IMAD R3, R0, R59, RZ ;  /* 0x0000003b00037224 */ /* 0x000fce00078e02ff */
.L_x_56:
[----:B------:R-:W-:Y:S05]  /*2f10*/  BSYNC B1 ;  /* 0x0000000000017941 */ /* 0x000fea0003800000 */
.L_x_55:
[----:B---3--:R-:W-:Y:S01]  /*2f20*/  @!P5 IMAD R13, R32, R58, R3 ;  /* 0x0000003a200dd224 */ /* 0x008fe200078e0203 */
[----:B------:R-:W-:Y:S04]  /*2f30*/  BSSY B1, `(.L_x_57) ;  /* 0x0000006000017945 */ /* 0x000fe80003800000 */
[----:B------:R3:W-:Y:S01]  /*2f40*/  @!P5 STG.E.U8 desc[UR36][R6.64+0x10], R13 ;  /* 0x0000100d0600d986 */ /* 0x0007e2000c101124 */
[----:B------:R-:W-:Y:S05]  /*2f50*/  @P4 BRA `(.L_x_58) ;  /* 0x00000000000c4947 */ /* 0x000fea0003800000 */
[----:B------:R-:W5:Y:S02]  /*2f60*/  LDG.E.U8 R72, desc[UR36][R8.64+0x11] ;  /* 0x0000112408487981 */ /* 0x000f64000c1e1100 */
[----:B-----5:R-:W-:-:S05]  /*2f70*/  PRMT R0, R72, 0x8880, RZ ;  /* 0x0000888048007816 */ /* 0x020fca00000000ff */
[----:B------:R-:W-:-:S07]  /*2f80*/  IMAD R3, R0, R59, RZ ;  /* 0x0000003b00037224 */ /* 0x000fce00078e02ff */
.L_x_58:
[----:B------:R-:W-:Y:S05]  /*2f90*/  BSYNC B1 ;  /* 0x0000000000017941 */ /* 0x000fea0003800000 */
.L_x_57:
        /* <DEDUP_REMOVED lines=13> */
.L_x_60:
[----:B------:R-:W-:Y:S05]  /*3070*/  BSYNC B1 ;  /* 0x0000000000017941 */ /* 0x000fea0003800000 */
.L_x_59:
[----:B---3--:R-:W-:Y:S01]  /*3080*/  @!P3 IMAD R13, R34, R58, R3 ;  /* 0x0000003a220db224 */ /* 0x008fe200078e0203 */
[----:B------:R-:W-:Y:S04]  /*3090*/  BSSY B1, `(.L_x_61) ;  /* 0x0000006000017945 */ /* 0x000fe80003800000 */
[----:B------:R3:W-:Y:S01]  /*30a0*/  @!P3 STG.E.U8 desc[UR36][R4.64+0x10], R13 ;  /* 0x0000100d0400b986 */ /* 0x0007e2000c101124 */
[----:B------:R-:W-:Y:S05]  /*30b0*/  @P2 BRA `(.L_x_62) ;  /* 0x00000000000c2947 */ /* 0x000fea0003800000 */
[----:B------:R-:W5:Y:S02]  /*30c0*/  LDG.E.U8 R72, desc[UR36][R10.64+0x11] ;  /* 0x000011240a487981 */ /* 0x000f64000c1e1100 */
[----:B-----5:R-:W-:-:S05]  /*30d0*/  PRMT R0, R72, 0x8880, RZ ;  /* 0x0000888048007816 */ /* 0x020fca00000000ff */
[----:B------:R-:W-:-:S07]  /*30e0*/  IMAD R3, R0, R59, RZ ;  /* 0x0000003b00037224 */ /* 0x000fce00078e02ff */
.L_x_62:
[----:B------:R-:W-:Y:S05]  /*30f0*/  BSYNC B1 ;  /* 0x0000000000017941 */ /* 0x000fea0003800000 */
.L_x_61:
[----:B------:R-:W-:Y:S01]  /*3100*/  @!P2 IMAD R35, R35, R58, R3 ;  /* 0x0000003a2323a224 */ /* 0x000fe200078e0203 */
[----:B------:R-:W-:Y:S04]  /*3110*/  BSSY B1, `(.L_x_63) ;  /* 0x0000006000017945 */ /* 0x000fe80003800000 */
[----:B------:R0:W-:Y:S01]  /*3120*/  @!P2 STG.E.U8 desc[UR36][R4.64+0x11], R35 ;  /* 0x000011230400a986 */ /* 0x0001e2000c101124 */
[----:B------:R-:W-:Y:S05]  /*3130*/  @P5 BRA `(.L_x_64) ;  /* 0x00000000000c5947 */ /* 0x000fea0003800000 */
[----:B------:R-:W5:Y:S02]  /*3140*/  LDG.E.U8 R72, desc[UR36][R8.64+0x18] ;  /* 0x0000182408487981 */ /* 0x000f64000c1e1100 */
[----:B-----5:R-:W-:-:S05]  /*3150*/  PRMT R0, R72, 0x8880, RZ ;  /* 0x0000888048007816 */ /* 0x020fca00000000ff */
[----:B------:R-:W-:-:S07]  /*3160*/  IMAD R3, R0, R59, RZ ;  /* 0x0000003b00037224 */ /* 0x000fce00078e02ff */
.L_x_64:
[----:B------:R-:W-:Y:S05]  /*3170*/  BSYNC B1 ;  /* 0x0000000000017941 */ /* 0x000fea0003800000 */
.L_x_63:
[----:B---3--:R-:W-:Y:S01]  /*3180*/  @!P5 IMAD R13, R36, R58, R3 ;  /* 0x0000003a240dd224 */ /* 0x008fe200078e0203 */
[----:B------:R-:W-:Y:S04]  /*3190*/  BSSY B1, `(.L_x_65) ;  /* 0x0000006000017945 */ /* 0x000fe80003800000 */
[----:B------:R3:W-:Y:S01]  /*31a0*/  @!P5 STG.E.U8 desc[UR36][R6.64+0x18], R13 ;  /* 0x0000180d0600d986 */ /* 0x0007e2000c101124 */
[----:B------:R-:W-:Y:S05]  /*31b0*/  @P4 BRA `(.L_x_66) ;  /* 0x00000000000c4947 */ /* 0x000fea0003800000 */
[----:B------:R-:W5:Y:S02]  /*31c0*/  LDG.E.U8 R72, desc[UR36][R8.64+0x19] ;  /* 0x0000192408487981 */ /* 0x000f64000c1e1100 */
[----:B-----5:R-:W-:-:S05]  /*31d0*/  PRMT R0, R72, 0x8880, RZ ;  /* 0x0000888048007816 */ /* 0x020fca00000000ff */
[----:B------:R-:W-:-:S07]  /*31e0*/  IMAD R3, R0, R59, RZ ;  /* 0x0000003b00037224 */ /* 0x000fce00078e02ff */
.L_x_66:
[----:B------:R-:W-:Y:S05]  /*31f0*/  BSYNC B1 ;  /* 0x0000000000017941 */ /* 0x000fea0003800000 */
.L_x_65:
        /* <DEDUP_REMOVED lines=13> */
.L_x_68:
[----:B------:R-:W-:Y:S05]  /*32d0*/  BSYNC B1 ;  /* 0x0000000000017941 */ /* 0x000fea0003800000 */
.L_x_67:
[----:B---3--:R-:W-:Y:S01]  /*32e0*/  @!P1 IMAD R13, R38, R58, R3 ;  /* 0x0000003a260d9224 */ /* 0x008fe200078e0203 */
[----:B------:R-:W-:Y:S04]  /*32f0*/  BSSY B1, `(.L_x_69) ;  /* 0x0000006000017945 */ /* 0x000fe80003800000 */
[----:B------:R3:W-:Y:S01]  /*3300*/  @!P1 STG.E.U8 desc[UR36][R4.64+0x18], R13 ;  /* 0x0000180d04009986 */ /* 0x0007e2000c101124 */
[----:B------:R-:W-:Y:S05]  /*3310*/  @P4 BRA `(.L_x_70) ;  /* 0x00000000000c4947 */ /* 0x000fea0003800000 */
[----:B------:R-:W5:Y:S02]  /*3320*/  LDG.E.U8 R72, desc[UR36][R10.64+0x19] ;  /* 0x000019240a487981 */ /* 0x000f64000c1e1100 */
[----:B-----5:R-:W-:-:S05]  /*3330*/  PRMT R0, R72, 0x8880, RZ ;  /* 0x0000888048007816 */ /* 0x020fca00000000ff */
[----:B------:R-:W-:-:S07]  /*3340*/  IMAD R3, R0, R59, RZ ;  /* 0x0000003b00037224 */ /* 0x000fce00078e02ff */
.L_x_70:
[----:B------:R-:W-:Y:S05]  /*3350*/  BSYNC B1 ;  /* 0x0000000000017941 */ /* 0x000fea0003800000 */
.L_x_69:
[----:B------:R-:W-:Y:S01]  /*3360*/  @!P4 IMAD R39, R39, R58, R3 ;  /* 0x0000003a2727c224 */ /* 0x000fe200078e0203 */
[----:B------:R-:W-:Y:S04]  /*3370*/  BSSY B1, `(.L_x_71) ;  /* 0x0000006000017945 */ /* 0x000fe80003800000 */
[----:B------:R0:W-:Y:S01]  /*3380*/  @!P4 STG.E.U8 desc[UR36][R4.64+0x19], R39 ;  /* 0x000019270400c986 */ /* 0x0001e2000c101124 */
[----:B------:R-:W-:Y:S05]  /*3390*/  @P5 BRA `(.L_x_72) ;  /* 0x00000000000c5947 */ /* 0x000fea0003800000 */
[----:B------:R-:W5:Y:S02]  /*33a0*/  LDG.E.U8 R72, desc[UR36][R8.64+0x20] ;  /* 0x0000202408487981 */ /* 0x000f64000c1e1100 */
[----:B-----5:R-:W-:-:S05]  /*33b0*/  PRMT R0, R72, 0x8880, RZ ;  /* 0x0000888048007816 */ /* 0x020fca00000000ff */
[----:B------:R-:W-:-:S07]  /*33c0*/  IMAD R3, R0, R59, RZ ;  /* 0x0000003b00037224 */ /* 0x000fce00078e02ff */
.L_x_72:
[----:B------:R-:W-:Y:S05]  /*33d0*/  BSYNC B1 ;  /* 0x0000000000017941 */ /* 0x000fea0003800000 */
.L_x_71:
[----:B---3--:R-:W-:Y:S01]  /*33e0*/  @!P5 IMAD R13, R40, R58, R3 ;  /* 0x0000003a280dd224 */ /* 0x008fe200078e0203 */
[----:B------:R-:W-:Y:S04]  /*33f0*/  BSSY B1, `(.L_x_73) ;  /* 0x0000006000017945 */ /* 0x000fe80003800000 */
[----:B------:R3:W-:Y:S01]  /*3400*/  @!P5 STG.E.U8 desc[UR36][R6.64+0x20], R13 ;  /* 0x0000200d0600d986 */ /* 0x0007e2000c101124 */
[----:B------:R-:W-:Y:S05]  /*3410*/  @P0 BRA `(.L_x_74) ;  /* 0x00000000000c0947 */ /* 0x000fea0003800000 */
[----:B------:R-:W5:Y:S02]  /*3420*/  LDG.E.U8 R72, desc[UR36][R8.64+0x21] ;  /* 0x0000212408487981 */ /* 0x000f64000c1e1100 */
[----:B-----5:R-:W-:-:S05]  /*3430*/  PRMT R0, R72, 0x8880, RZ ;  /* 0x0000888048007816 */ /* 0x020fca00000000ff */
[----:B------:R-:W-:-:S07]  /*3440*/  IMAD R3, R0, R59, RZ ;  /* 0x0000003b00037224 */ /* 0x000fce00078e02ff */
.L_x_74:
[----:B------:R-:W-:Y:S05]  /*3450*/  BSYNC B1 ;  /* 0x0000000000017941 */ /* 0x000fea0003800000 */
.L_x_73:
        /* <DEDUP_REMOVED lines=13> */
.L_x_76:
[----:B------:R-:W-:Y:S05]  /*3530*/  BSYNC B1 ;  /* 0x0000000000017941 */ /* 0x000fea0003800000 */
.L_x_75:
[----:B---3--:R-:W-:Y:S01]  /*3540*/  @!P3 IMAD R13, R42, R58, R3 ;  /* 0x0000003a2a0db224 */ /* 0x008fe200078e0203 */
[----:B------:R-:W-:Y:S04]  /*3550*/  BSSY B1, `(.L_x_77) ;  /* 0x0000006000017945 */ /* 0x000fe80003800000 */
[----:B------:R3:W-:Y:S01]  /*3560*/  @!P3 STG.E.U8 desc[UR36][R4.64+0x20], R13 ;  /* 0x0000200d0400b986 */ /* 0x0007e2000c101124 */
[----:B------:R-:W-:Y:S05]  /*3570*/  @P2 BRA `(.L_x_78) ;  /* 0x00000000000c2947 */ /* 0x000fea0003800000 */
[----:B------:R-:W5:Y:S02]  /*3580*/  LDG.E.U8 R72, desc[UR36][R10.64+0x21] ;  /* 0x000021240a487981 */ /* 0x000f64000c1e1100 */
[----:B-----5:R-:W-:-:S05]  /*3590*/  PRMT R0, R72, 0x8880, RZ ;  /* 0x0000888048007816 */ /* 0x020fca00000000ff */
[----:B------:R-:W-:-:S07]  /*35a0*/  IMAD R3, R0, R59, RZ ;  /* 0x0000003b00037224 */ /* 0x000fce00078e02ff */
.L_x_78:
[----:B------:R-:W-:Y:S05]  /*35b0*/  BSYNC B1 ;  /* 0x0000000000017941 */ /* 0x000fea0003800000 */
.L_x_77:
[----:B------:R-:W-:Y:S01]  /*35c0*/  @!P2 IMAD R43, R43, R58, R3 ;  /* 0x0000003a2b2ba224 */ /* 0x000fe200078e0203 */
[----:B------:R-:W-:Y:S04]  /*35d0*/  BSSY B1, `(.L_x_79) ;  /* 0x0000006000017945 */ /* 0x000fe80003800000 */
[----:B------:R0:W-:Y:S01]  /*35e0*/  @!P2 STG.E.U8 desc[UR36][R4.64+0x21], R43 ;  /* 0x0000212b0400a986 */ /* 0x0001e2000c101124 */
[----:B------:R-:W-:Y:S05]  /*35f0*/  @P0 BRA `(.L_x_80) ;  /* 0x00000000000c0947 */ /* 0x000fea0003800000 */
[----:B------:R-:W5:Y:S02]  /*3600*/  LDG.E.U8 R72, desc[UR36][R8.64+0x28] ;  /* 0x0000282408487981 */ /* 0x000f64000c1e1100 */
[----:B-----5:R-:W-:-:S05]  /*3610*/  PRMT R0, R72, 0x8880, RZ ;  /* 0x0000888048007816 */ /* 0x020fca00000000ff */
[----:B------:R-:W-:-:S07]  /*3620*/  IMAD R3, R0, R59, RZ ;  /* 0x0000003b00037224 */ /* 0x000fce00078e02ff */
.L_x_80:
[----:B------:R-:W-:Y:S05]  /*3630*/  BSYNC B1 ;  /* 0x0000000000017941 */ /* 0x000fea0003800000 */
.L_x_79:
[----:B---3--:R-:W-:Y:S01]  /*3640*/  @!P0 IMAD R13, R44, R58, R3 ;  /* 0x0000003a2c0d8224 */ /* 0x008fe200078e0203 */
[----:B------:R-:W-:Y:S04]  /*3650*/  BSSY B1, `(.L_x_81) ;  /* 0x0000006000017945 */ /* 0x000fe80003800000 */
[----:B------:R3:W-:Y:S01]  /*3660*/  @!P0 STG.E.U8 desc[UR36][R6.64+0x28], R13 ;  /* 0x0000280d06008986 */ /* 0x0007e2000c101124 */
[----:B------:R-:W-:Y:S05]  /*3670*/  @P5 BRA `(.L_x_82) ;  /* 0x00000000000c5947 */ /* 0x000fea0003800000 */
[----:B------:R-:W5:Y:S02]  /*3680*/  LDG.E.U8 R72, desc[UR36][R8.64+0x29] ;  /* 0x0000292408487981 */ /* 0x000f64000c1e1100 */
[----:B-----5:R-:W-:-:S05]  /*3690*/  PRMT R0, R72, 0x8880, RZ ;  /* 0x0000888048007816 */ /* 0x020fca00000000ff */
[----:B------:R-:W-:-:S07]  /*36a0*/  IMAD R3, R0, R59, RZ ;  /* 0x0000003b00037224 */ /* 0x000fce00078e02ff */
.L_x_82:
[----:B------:R-:W-:Y:S05]  /*36b0*/  BSYNC B1 ;  /* 0x0000000000017941 */ /* 0x000fea0003800000 */
.L_x_81:
        /* <DEDUP_REMOVED lines=13> */
.L_x_84:
[----:B------:R-:W-:Y:S05]  /*3790*/  BSYNC B1 ;  /* 0x0000000000017941 */ /* 0x000fea0003800000 */
.L_x_83:
[----:B---3--:R-:W-:Y:S01]  /*37a0*/  @!P4 IMAD R13, R46, R58, R3 ;  /* 0x0000003a2e0dc224 */ /* 0x008fe200078e0203 */
[----:B------:R-:W-:Y:S04]  /*37b0*/  BSSY B1, `(.L_x_85) ;  /* 0x0000006000017945 */ /* 0x000fe80003800000 */
[----:B------:R3:W-:Y:S01]  /*37c0*/  @!P4 STG.E.U8 desc[UR36][R4.64+0x28], R13 ;  /* 0x0000280d0400c986 */ /* 0x0007e2000c101124 */
[----:B------:R-:W-:Y:S05]  /*37d0*/  @P1 BRA `(.L_x_86) ;  /* 0x00000000000c1947 */ /* 0x000fea0003800000 */
[----:B------:R-:W5:Y:S02]  /*37e0*/  LDG.E.U8 R72, desc[UR36][R10.64+0x29] ;  /* 0x000029240a487981 */ /* 0x000f64000c1e1100 */
[----:B-----5:R-:W-:-:S05]  /*37f0*/  PRMT R0, R72, 0x8880, RZ ;  /* 0x0000888048007816 */ /* 0x020fca00000000ff */
[----:B------:R-:W-:-:S07]  /*3800*/  IMAD R3, R0, R59, RZ ;  /* 0x0000003b00037224 */ /* 0x000fce00078e02ff */
.L_x_86:
[----:B------:R-:W-:Y:S05]  /*3810*/  BSYNC B1 ;  /* 0x0000000000017941 */ /* 0x000fea0003800000 */
.L_x_85:
[----:B------:R-:W-:Y:S01]  /*3820*/  @!P1 IMAD R47, R47, R58, R3 ;  /* 0x0000003a2f2f9224 */ /* 0x000fe200078e0203 */
[----:B------:R-:W-:Y:S04]  /*3830*/  BSSY B1, `(.L_x_87) ;  /* 0x0000006000017945 */ /* 0x000fe80003800000 */
[----:B------:R0:W-:Y:S01]  /*3840*/  @!P1 STG.E.U8 desc[UR36][R4.64+0x29], R47 ;  /* 0x0000292f04009986 */ /* 0x0001e2000c101124 */
[----:B------:R-:W-:Y:S05]  /*3850*/  @P3 BRA `(.L_x_88) ;  /* 0x00000000000c3947 */ /* 0x000fea0003800000 */
[----:B------:R-:W5:Y:S02]  /*3860*/  LDG.E.U8 R72, desc[UR36][R8.64+0x30] ;  /* 0x0000302408487981 */ /* 0x000f64000c1e1100 */
[----:B-----5:R-:W-:-:S05]  /*3870*/  PRMT R0, R72, 0x8880, RZ ;  /* 0x0000888048007816 */ /* 0x020fca00000000ff */
[----:B------:R-:W-:-:S07]  /*3880*/  IMAD R3, R0, R59, RZ ;  /* 0x0000003b00037224 */ /* 0x000fce00078e02ff */
.L_x_88:
[----:B------:R-:W-:Y:S05]  /*3890*/  BSYNC B1 ;  /* 0x0000000000017941 */ /* 0x000fea0003800000 */
.L_x_87:
[----:B---3--:R-:W-:Y:S01]  /*38a0*/  @!P3 IMAD R13, R48, R58, R3 ;  /* 0x0000003a300db224 */ /* 0x008fe200078e0203 */
[----:B------:R-:W-:Y:S04]  /*38b0*/  BSSY B1, `(.L_x_89) ;  /* 0x0000006000017945 */ /* 0x000fe80003800000 */
[----:B------:R3:W-:Y:S01]  /*38c0*/  @!P3 STG.E.U8 desc[UR36][R6.64+0x30], R13 ;  /* 0x0000300d0600b986 */ /* 0x0007e2000c101124 */
[----:B------:R-:W-:Y:S05]  /*38d0*/  @P5 BRA `(.L_x_90) ;  /* 0x00000000000c5947 */ /* 0x000fea0003800000 */
[----:B------:R-:W5:Y:S02]  /*38e0*/  LDG.E.U8 R72, desc[UR36][R8.64+0x31] ;  /* 0x0000312408487981 */ /* 0x000f64000c1e1100 */
[----:B-----5:R-:W-:-:S05]  /*38f0*/  PRMT R0, R72, 0x8880, RZ ;  /* 0x0000888048007816 */ /* 0x020fca00000000ff */
[----:B------:R-:W-:-:S07]  /*3900*/  IMAD R3, R0, R59, RZ ;  /* 0x0000003b00037224 */ /* 0x000fce00078e02ff */
.L_x_90:
[----:B------:R-:W-:Y:S05]  /*3910*/  BSYNC B1 ;  /* 0x0000000000017941 */ /* 0x000fea0003800000 */
.L_x_89:
        /* <DEDUP_REMOVED lines=9> */
[----:B------:R-:W-:Y:S01]  /*39b0*/  ISETP.LT.OR P3, PT, R22, 0x9, !P3 ;  /* 0x000000091600780c */ /* 0x000fe20005f61670 */
[----:B------:R-:W-:-:S12]  /*39c0*/  @P2 BRA `(.L_x_92) ;  /* 0x00000000000c2947 */ /* 0x000fd80003800000 */
[----:B------:R-:W5:Y:S02]  /*39d0*/  LDG.E.U8 R72, desc[UR36][R10.64+0x30] ;  /* 0x000030240a487981 */ /* 0x000f64000c1e1100 */
[----:B-----5:R-:W-:-:S05]  /*39e0*/  PRMT R0, R72, 0x8880, RZ ;  /* 0x0000888048007816 */ /* 0x020fca00000000ff */
[----:B------:R-:W-:-:S07]  /*39f0*/  IMAD R3, R0, R59, RZ ;  /* 0x0000003b00037224 */ /* 0x000fce00078e02ff */
.L_x_92:
[----:B------:R-:W-:Y:S05]  /*3a00*/  BSYNC B1 ;  /* 0x0000000000017941 */ /* 0x000fea0003800000 */
.L_x_91:
[----:B---3--:R-:W-:Y:S01]  /*3a10*/  @!P2 IMAD R13, R50, R58, R3 ;  /* 0x0000003a320da224 */ /* 0x008fe200078e0203 */
[----:B------:R-:W-:Y:S04]  /*3a20*/  BSSY B1, `(.L_x_93) ;  /* 0x0000006000017945 */ /* 0x000fe80003800000 */
[----:B------:R3:W-:Y:S01]  /*3a30*/  @!P2 STG.E.U8 desc[UR36][R4.64+0x30], R13 ;  /* 0x0000300d0400a986 */ /* 0x0007e2000c101124 */
[----:B------:R-:W-:Y:S05]  /*3a40*/  @P0 BRA `(.L_x_94) ;  /* 0x00000000000c0947 */ /* 0x000fea0003800000 */
[----:B------:R-:W5:Y:S02]  /*3a50*/  LDG.E.U8 R72, desc[UR36][R10.64+0x31] ;  /* 0x000031240a487981 */ /* 0x000f64000c1e1100 */
[----:B-----5:R-:W-:-:S05]  /*3a60*/  PRMT R0, R72, 0x8880, RZ ;  /* 0x0000888048007816 */ /* 0x020fca00000000ff */
[----:B------:R-:W-:-:S07]  /*3a70*/  IMAD R3, R0, R59, RZ ;  /* 0x0000003b00037224 */ /* 0x000fce00078e02ff */
.L_x_94:
[----:B------:R-:W-:Y:S05]  /*3a80*/  BSYNC B1 ;  /* 0x0000000000017941 */ /* 0x000fea0003800000 */
.L_x_93:
[----:B------:R-:W-:Y:S01]  /*3a90*/  @!P0 IMAD R51, R51, R58, R3 ;  /* 0x0000003a33338224 */ /* 0x000fe200078e0203 */
[----:B------:R-:W-:Y:S04]  /*3aa0*/  BSSY B1, `(.L_x_95) ;  /* 0x0000006000017945 */ /* 0x000fe80003800000 */
[----:B------:R0:W-:Y:S01]  /*3ab0*/  @!P0 STG.E.U8 desc[UR36][R4.64+0x31], R51 ;  /* 0x0000313304008986 */ /* 0x0001e2000c101124 */
[----:B------:R-:W-:Y:S05]  /*3ac0*/  @P5 BRA `(.L_x_96) ;  /* 0x00000000000c5947 */ /* 0x000fea0003800000 */
[----:B------:R-:W5:Y:S02]  /*3ad0*/  LDG.E.U8 R72, desc[UR36][R8.64+0x38] ;  /* 0x0000382408487981 */ /* 0x000f64000c1e1100 */
[----:B-----5:R-:W-:-:S05]  /*3ae0*/  PRMT R0, R72, 0x8880, RZ ;  /* 0x0000888048007816 */ /* 0x020fca00000000ff */
[----:B------:R-:W-:-:S07]  /*3af0*/  IMAD R3, R0, R59, RZ ;  /* 0x0000003b00037224 */ /* 0x000fce00078e02ff */
.L_x_96:
[----:B------:R-:W-:Y:S05]  /*3b00*/  BSYNC B1 ;  /* 0x0000000000017941 */ /* 0x000fea0003800000 */
.L_x_95:
[----:B---3--:R-:W-:Y:S01]  /*3b10*/  @!P5 IMAD R13, R52, R58, R3 ;  /* 0x0000003a340dd224 */ /* 0x008fe200078e0203 */
[----:B------:R-:W-:Y:S04]  /*3b20*/  BSSY B1, `(.L_x_97) ;  /* 0x0000006000017945 */ /* 0x000fe80003800000 */
[----:B------:R3:W-:Y:S01]  /*3b30*/  @!P5 STG.E.U8 desc[UR36][R6.64+0x38], R13 ;  /* 0x0000380d0600d986 */ /* 0x0007e2000c101124 */
[----:B------:R-:W-:Y:S05]  /*3b40*/  @P4 BRA `(.L_x_98) ;  /* 0x00000000000c4947 */ /* 0x000fea0003800000 */
[----:B------:R-:W5:Y:S02]  /*3b50*/  LDG.E.U8 R72, desc[UR36][R8.64+0x39] ;  /* 0x0000392408487981 */ /* 0x000f64000c1e1100 */
[----:B-----5:R-:W-:-:S05]  /*3b60*/  PRMT R0, R72, 0x8880, RZ ;  /* 0x0000888048007816 */ /* 0x020fca00000000ff */
[----:B------:R-:W-:-:S07]  /*3b70*/  IMAD R3, R0, R59, RZ ;  /* 0x0000003b00037224 */ /* 0x000fce00078e02ff */
.L_x_98:
[----:B------:R-:W-:Y:S05]  /*3b80*/  BSYNC B1 ;  /* 0x0000000000017941 */ /* 0x000fea0003800000 */
.L_x_97:
[----:B------:R-:W-:Y:S01]  /*3b90*/  @!P4 IMAD R53, R53, R58, R3 ;  /* 0x0000003a3535c224 */ /* 0x000fe200078e0203 */
[----:B------:R-:W-:Y:S04]  /*3ba0*/  BSSY B1, `(.L_x_99) ;  /* 0x0000006000017945 */ /* 0x000fe80003800000 */
[----:B------:R0:W-:Y:S01]  /*3bb0*/  @!P4 STG.E.U8 desc[UR36][R6.64+0x39], R53 ;  /* 0x000039350600c986 */ /* 0x0001e2000c101124 */
[----:B------:R-:W-:Y:S05]  /*3bc0*/  @P3 BRA `(.L_x_100) ;  /* 0x00000000000c3947 */ /* 0x000fea0003800000 */
[----:B------:R-:W5:Y:S02]  /*3bd0*/  LDG.E.U8 R72, desc[UR36][R10.64+0x38] ;  /* 0x000038240a487981 */ /* 0x000f64000c1e1100 */
[----:B-----5:R-:W-:-:S05]  /*3be0*/  PRMT R0, R72, 0x8880, RZ ;  /* 0x0000888048007816 */ /* 0x020fca00000000ff */
[----:B------:R-:W-:-:S07]  /*3bf0*/  IMAD R3, R0, R59, RZ ;  /* 0x0000003b00037224 */ /* 0x000fce00078e02ff */
.L_x_100:
[----:B------:R-:W-:Y:S05]  /*3c00*/  BSYNC B1 ;  /* 0x0000000000017941 */ /* 0x000fea0003800000 */
.L_x_99:
[----:B0123--:R-:W-:Y:S01]  /*3c10*/  @!P3 IMAD R7, R54, R58, R3 ;  /* 0x0000003a3607b224 */ /* 0x00ffe200078e0203 */
[----:B------:R-:W-:Y:S01]  /*3c20*/  ISETP.LT.OR P1, PT, R22, 0x9, !P1 ;  /* 0x000000091600780c */ /* 0x000fe20004f21670 */
[----:B------:R-:W-:Y:S03]  /*3c30*/  BSSY B1, `(.L_x_101) ;  /* 0x0000006000017945 */ /* 0x000fe60003800000 */
[----:B------:R0:W-:Y:S09]  /*3c40*/  @!P3 STG.E.U8 desc[UR36][R4.64+0x38], R7 ;  /* 0x000038070400b986 */ /* 0x0001f2000c101124 */
[----:B------:R-:W-:Y:S05]  /*3c50*/  @P1 BRA `(.L_x_102) ;  /* 0x00000000000c1947 */ /* 0x000fea0003800000 */
[----:B------:R-:W2:Y:S02]  /*3c60*/  LDG.E.U8 R72, desc[UR36][R10.64+0x39] ;  /* 0x000039240a487981 */ /* 0x000ea4000c1e1100 */
[----:B--2---:R-:W-:-:S05]  /*3c70*/  PRMT R0, R72, 0x8880, RZ ;  /* 0x0000888048007816 */ /* 0x004fca00000000ff */
[----:B------:R-:W-:-:S07]  /*3c80*/  IMAD R3, R0, R59, RZ ;  /* 0x0000003b00037224 */ /* 0x000fce00078e02ff */
.L_x_102:
[----:B------:R-:W-:Y:S05]  /*3c90*/  BSYNC B1 ;  /* 0x0000000000017941 */ /* 0x000fea0003800000 */
.L_x_101:
[----:B------:R-:W-:Y:S01]  /*3ca0*/  IMAD R3, R55, R58, R3 ;  /* 0x0000003a37037224 */ /* 0x000fe200078e0203 */
[----:B------:R-:W-:Y:S06]  /*3cb0*/  @P1 BRA `(.L_x_103) ;  /* 0x0000000400c81947 */ /* 0x000fec0003800000 */
[----:B------:R1:W-:Y:S01]  /*3cc0*/  STG.E.U8 desc[UR36][R4.64+0x39], R3 ;  /* 0x0000390304007986 */ /* 0x0003e2000c101124 */
[----:B------:R-:W-:Y:S05]  /*3cd0*/  BRA `(.L_x_103) ;  /* 0x0000000400c07947 */ /* 0x000fea0003800000 */
.L_x_38:
[C---:B------:R-:W-:Y:S02]  /*3ce0*/  ISETP.GE.AND P1, PT, R75.reuse, 0x1, PT ;  /* 0x000000014b00780c */ /* 0x040fe40003f26270 */
[----:B------:R-:W-:Y:S02]  /*3cf0*/  ISETP.GE.AND P0, PT, R75, 0x2, PT ;  /* 0x000000024b00780c */ /* 0x000fe40003f06270 */
[C---:B------:R-:W-:Y:S02]  /*3d00*/  ISETP.LT.OR P4, PT, R22.reuse, 0x1, !P1 ;  /* 0x000000011600780c */ /* 0x040fe40004f81670 */
[C---:B------:R-:W-:Y:S02]  /*3d10*/  ISETP.LT.OR P5, PT, R22.reuse, 0x1, !P0 ;  /* 0x000000011600780c */ /* 0x040fe400047a1670 */
[C---:B------:R-:W-:Y:S02]  /*3d20*/  ISETP.LT.OR P1, PT, R22.reuse, 0x9, !P1 ;  /* 0x000000091600780c */ /* 0x040fe40004f21670 */
[----:B------:R-:W-:-:S02]  /*3d30*/  ISETP.LT.OR P0, PT, R22, 0x9, !P0 ;  /* 0x000000091600780c */ /* 0x000fc40004701670 */
[C---:B------:R-:W-:Y:S02]  /*3d40*/  ISETP.GE.AND P3, PT, R75.reuse, 0x9, PT ;  /* 0x000000094b00780c */ /* 0x040fe40003f66270 */
[----:B------:R-:W-:-:S03]  /*3d50*/  ISETP.GE.AND P2, PT, R75, 0xa, PT ;  /* 0x0000000a4b00780c */ /* 0x000fc60003f46270 */
[-C--:B------:R-:W-:Y:S02]  /*3d60*/  @!P4 IMAD R3, R24, R58.reuse, RZ ;  /* 0x0000003a1803c224 */ /* 0x080fe400078e02ff */
[-C--:B------:R-:W-:Y:S02]  /*3d70*/  @!P5 IMAD R25, R25, R58.reuse, RZ ;  /* 0x0000003a1919d224 */ /* 0x080fe400078e02ff */
[-C--:B------:R-:W-:Y:S01]  /*3d80*/  @!P1 IMAD R9, R26, R58.reuse, RZ ;  /* 0x0000003a1a099224 */ /* 0x080fe200078e02ff */
[----:B------:R0:W-:Y:S01]  /*3d90*/  @!P4 STG.E.U8 desc[UR36][R6.64], R3 ;  /* 0x000000030600c986 */ /* 0x0001e2000c101124 */
[C---:B------:R-:W-:Y:S01]  /*3da0*/  ISETP.LT.OR P4, PT, R22.reuse, 0x1, !P3 ;  /* 0x000000011600780c */ /* 0x040fe20005f81670 */
[----:B------:R-:W-:Y:S02]  /*3db0*/  @!P0 IMAD R27, R27, R58, RZ ;  /* 0x0000003a1b1b8224 */ /* 0x000fe400078e02ff */
[----:B------:R-:W-:Y:S01]  /*3dc0*/  @!P5 STG.E.U8 desc[UR36][R6.64+0x1], R25 ;  /* 0x000001190600d986 */ /* 0x000fe2000c101124 */
[----:B------:R-:W-:-:S02]  /*3dd0*/  ISETP.LT.OR P5, PT, R22, 0x1, !P2 ;  /* 0x000000011600780c */ /* 0x000fc400057a1670 */
[C---:B------:R-:W-:Y:S01]  /*3de0*/  ISETP.LT.OR P2, PT, R22.reuse, 0x9, !P2 ;  /* 0x000000091600780c */ /* 0x040fe20005741670 */
[----:B------:R1:W-:Y:S01]  /*3df0*/  @!P1 STG.E.U8 desc[UR36][R4.64], R9 ;  /* 0x0000000904009986 */ /* 0x0003e2000c101124 */
[----:B------:R-:W-:Y:S02]  /*3e00*/  ISETP.LT.OR P1, PT, R22, 0x9, !P3 ;  /* 0x000000091600780c */ /* 0x000fe40005f21670 */
[C---:B------:R-:W-:Y:S01]  /*3e10*/  ISETP.GE.AND P3, PT, R75.reuse, 0x11, PT ;  /* 0x000000114b00780c */ /* 0x040fe20003f66270 */
[----:B------:R-:W-:Y:S01]  /*3e20*/  @!P0 STG.E.U8 desc[UR36][R4.64+0x1], R27 ;  /* 0x0000011b04008986 */ /* 0x000fe2000c101124 */
[----:B------:R-:W-:Y:S01]  /*3e30*/  ISETP.GE.AND P0, PT, R75, 0x12, PT ;  /* 0x000000124b00780c */ /* 0x000fe20003f06270 */
[----:B------:R-:W-:-:S04]  /*3e40*/  @!P4 IMAD R11, R28, R58, RZ ;  /* 0x0000003a1c0bc224 */ /* 0x000fc800078e02ff */
[-C--:B------:R-:W-:Y:S01]  /*3e50*/  @!P5 IMAD R29, R29, R58.reuse, RZ ;  /* 0x0000003a1d1dd224 */ /* 0x080fe200078e02ff */
[----:B------:R-:W-:Y:S01]  /*3e60*/  @!P4 STG.E.U8 desc[UR36][R6.64+0x8], R11 ;  /* 0x0000080b0600c986 */ /* 0x000fe2000c101124 */
[C---:B------:R-:W-:Y:S01]  /*3e70*/  ISETP.LT.OR P4, PT, R22.reuse, 0x1, !P3 ;  /* 0x000000011600780c */ /* 0x040fe20005f81670 */
[-C--:B------:R-:W-:Y:S02]  /*3e80*/  @!P2 IMAD R31, R31, R58.reuse, RZ ;  /* 0x0000003a1f1fa224 */ /* 0x080fe400078e02ff */
[----:B------:R-:W-:Y:S01]  /*3e90*/  @!P5 STG.E.U8 desc[UR36][R6.64+0x9], R29 ;  /* 0x0000091d0600d986 */ /* 0x000fe2000c101124 */
[----:B------:R-:W-:Y:S01]  /*3ea0*/  ISETP.LT.OR P5, PT, R22, 0x1, !P0 ;  /* 0x000000011600780c */ /* 0x000fe200047a1670 */
[----:B0-----:R-:W-:Y:S01]  /*3eb0*/  @!P1 IMAD R3, R30, R58, RZ ;  /* 0x0000003a1e039224 */ /* 0x001fe200078e02ff */
[----:B------:R-:W-:Y:S01]  /*3ec0*/  ISETP.LT.OR P0, PT, R22, 0x9, !P0 ;  /* 0x000000091600780c */ /* 0x000fe20004701670 */
[----:B------:R-:W-:Y:S01]  /*3ed0*/  @!P2 STG.E.U8 desc[UR36][R4.64+0x9], R31 ;  /* 0x0000091f0400a986 */ /* 0x000fe2000c101124 */
[----:B------:R-:W-:-:S03]  /*3ee0*/  ISETP.GE.AND P2, PT, R75, 0x19, PT ;  /* 0x000000194b00780c */ /* 0x000fc60003f46270 */
[----:B------:R0:W-:Y:S01]  /*3ef0*/  @!P1 STG.E.U8 desc[UR36][R4.64+0x8], R3 ;  /* 0x0000080304009986 */ /* 0x0001e2000c101124 */
[----:B------:R-:W-:Y:S01]  /*3f00*/  ISETP.LT.OR P1, PT, R22, 0x9, !P3 ;  /* 0x000000091600780c */ /* 0x000fe20005f21670 */
[----:B-1----:R-:W-:Y:S01]  /*3f10*/  @!P4 IMAD R9, R32, R58, RZ ;  /* 0x0000003a2009c224 */ /* 0x002fe200078e02ff */
[----:B------:R-:W-:-:S03]  /*3f20*/  ISETP.GE.AND P3, PT, R75, 0x1a, PT ;  /* 0x0000001a4b00780c */ /* 0x000fc60003f66270 */
[-C--:B------:R-:W-:Y:S01]  /*3f30*/  @!P5 IMAD R33, R33, R58.reuse, RZ ;  /* 0x0000003a2121d224 */ /* 0x080fe200078e02ff */
[----:B------:R-:W-:Y:S01]  /*3f40*/  @!P4 STG.E.U8 desc[UR36][R6.64+0x10], R9 ;  /* 0x000010090600c986 */ /* 0x000fe2000c101124 */
[C---:B------:R-:W-:Y:S01]  /*3f50*/  ISETP.LT.OR P4, PT, R22.reuse, 0x1, !P3 ;  /* 0x000000011600780c */ /* 0x040fe20005f81670 */
[-C--:B------:R-:W-:Y:S01]  /*3f60*/  @!P0 IMAD R35, R35, R58.reuse, RZ ;  /* 0x0000003a23238224 */ /* 0x080fe200078e02ff */
[C---:B------:R-:W-:Y:S01]  /*3f70*/  ISETP.LT.OR P3, PT, R22.reuse, 0x9, !P3 ;  /* 0x000000091600780c */ /* 0x040fe20005f61670 */
[----:B------:R-:W-:Y:S01]  /*3f80*/  @!P5 STG.E.U8 desc[UR36][R6.64+0x11], R33 ;  /* 0x000011210600d986 */ /* 0x000fe2000c101124 */
[----:B------:R-:W-:Y:S02]  /*3f90*/  ISETP.LT.OR P5, PT, R22, 0x1, !P2 ;  /* 0x000000011600780c */ /* 0x000fe400057a1670 */
[----:B0-----:R-:W-:Y:S01]  /*3fa0*/  @!P1 IMAD R3, R34, R58, RZ ;  /* 0x0000003a22039224 */ /* 0x001fe200078e02ff */
[----:B------:R-:W-:Y:S01]  /*3fb0*/  @!P0 STG.E.U8 desc[UR36][R4.64+0x11], R35 ;  /* 0x0000112304008986 */ /* 0x000fe2000c101124 */
[----:B------:R-:W-:-:S02]  /*3fc0*/  ISETP.LT.OR P2, PT, R22, 0x9, !P2 ;  /* 0x000000091600780c */ /* 0x000fc40005741670 */
[C---:B------:R-:W-:Y:S01]  /*3fd0*/  ISETP.GE.AND P0, PT, R75.reuse, 0x21, PT ;  /* 0x000000214b00780c */ /* 0x040fe20003f06270 */
[----:B------:R0:W-:Y:S01]  /*3fe0*/  @!P1 STG.E.U8 desc[UR36][R4.64+0x10], R3 ;  /* 0x0000100304009986 */ /* 0x0001e2000c101124 */
[----:B------:R-:W-:Y:S01]  /*3ff0*/  ISETP.GE.AND P1, PT, R75, 0x22, PT ;  /* 0x000000224b00780c */ /* 0x000fe20003f26270 */
[-C--:B------:R-:W-:Y:S02]  /*4000*/  @!P4 IMAD R37, R37, R58.reuse, RZ ;  /* 0x0000003a2525c224 */ /* 0x080fe400078e02ff */
[-C--:B------:R-:W-:Y:S02]  /*4010*/  @!P3 IMAD R39, R39, R58.reuse, RZ ;  /* 0x0000003a2727b224 */ /* 0x080fe400078e02ff */
[-C--:B------:R-:W-:Y:S01]  /*4020*/  @!P5 IMAD R11, R36, R58.reuse, RZ ;  /* 0x0000003a240bd224 */ /* 0x080fe200078e02ff */
[----:B------:R-:W-:Y:S01]  /*4030*/  @!P4 STG.E.U8 desc[UR36][R6.64+0x19], R37 ;  /* 0x000019250600c986 */ /* 0x000fe2000c101124 */
[C---:B------:R-:W-:Y:S02]  /*4040*/  ISETP.LT.OR P4, PT, R22.reuse, 0x1, !P0 ;  /* 0x000000011600780c */ /* 0x040fe40004781670 */
[C---:B------:R-:W-:Y:S01]  /*4050*/  ISETP.LT.OR P0, PT, R22.reuse, 0x9, !P0 ;  /* 0x000000091600780c */ /* 0x040fe20004701670 */
[----:B------:R-:W-:Y:S01]  /*4060*/  @!P5 STG.E.U8 desc[UR36][R6.64+0x18], R11 ;  /* 0x0000180b0600d986 */ /* 0x000fe2000c101124 */
[----:B------:R-:W-:Y:S01]  /*4070*/  ISETP.LT.OR P5, PT, R22, 0x1, !P1 ;  /* 0x000000011600780c */ /* 0x000fe20004fa1670 */
[----:B0-----:R-:W-:Y:S01]  /*4080*/  @!P2 IMAD R3, R38, R58, RZ ;  /* 0x0000003a2603a224 */ /* 0x001fe200078e02ff */
[----:B------:R-:W-:Y:S01]  /*4090*/  ISETP.LT.OR P1, PT, R22, 0x9, !P1 ;  /* 0x000000091600780c */ /* 0x000fe20004f21670 */
[----:B------:R-:W-:Y:S01]  /*40a0*/  @!P3 STG.E.U8 desc[UR36][R4.64+0x19], R39 ;  /* 0x000019270400b986 */ /* 0x000fe2000c101124 */
[----:B------:R-:W-:-:S03]  /*40b0*/  ISETP.GE.AND P3, PT, R75, 0x29, PT ;  /* 0x000000294b00780c */ /* 0x000fc60003f66270 */
[----:B------:R0:W-:Y:S01]  /*40c0*/  @!P2 STG.E.U8 desc[UR36][R4.64+0x18], R3 ;  /* 0x000018030400a986 */ /* 0x0001e2000c101124 */
[----:B------:R-:W-:Y:S01]  /*40d0*/  ISETP.GE.AND P2, PT, R75, 0x2a, PT ;  /* 0x0000002a4b00780c */ /* 0x000fe20003f46270 */
[----:B------:R-:W-:-:S04]  /*40e0*/  @!P4 IMAD R9, R40, R58, RZ ;  /* 0x0000003a2809c224 */ /* 0x000fc800078e02ff */
[-C--:B------:R-:W-:Y:S01]  /*40f0*/  @!P5 IMAD R41, R41, R58.reuse, RZ ;  /* 0x0000003a2929d224 */ /* 0x080fe200078e02ff */
[----:B------:R-:W-:Y:S01]  /*4100*/  @!P4 STG.E.U8 desc[UR36][R6.64+0x20], R9 ;  /* 0x000020090600c986 */ /* 0x000fe2000c101124 */
[C---:B------:R-:W-:Y:S01]  /*4110*/  ISETP.LT.OR P4, PT, R22.reuse, 0x1, !P3 ;  /* 0x000000011600780c */ /* 0x040fe20005f81670 */
[-C--:B------:R-:W-:Y:S01]  /*4120*/  @!P1 IMAD R43, R43, R58.reuse, RZ ;  /* 0x0000003a2b2b9224 */ /* 0x080fe200078e02ff */
        /* <DEDUP_REMOVED lines=25> */
[----:B------:R1:W-:Y:S01]  /*42c0*/  @!P4 STG.E.U8 desc[UR36][R6.64+0x30], R9 ;  /* 0x000030090600c986 */ /* 0x0003e2000c101124 */
[C---:B------:R-:W-:Y:S01]  /*42d0*/  ISETP.LT.OR P4, PT, R22.reuse, 0x1, !P2 ;  /* 0x000000011600780c */ /* 0x040fe20005781670 */
[-C--:B------:R-:W-:Y:S01]  /*42e0*/  @!P0 IMAD R51, R51, R58.reuse, RZ ;  /* 0x0000003a33338224 */ /* 0x080fe200078e02ff */
[C---:B------:R-:W-:Y:S01]  /*42f0*/  ISETP.LT.OR P2, PT, R22.reuse, 0x9, !P2 ;  /* 0x000000091600780c */ /* 0x040fe20005741670 */
[----:B------:R2:W-:Y:S01]  /*4300*/  @!P5 STG.E.U8 desc[UR36][R6.64+0x31], R49 ;  /* 0x000031310600d986 */ /* 0x0005e2000c101124 */
[----:B------:R-:W-:Y:S01]  /*4310*/  ISETP.LT.OR P5, PT, R22, 0x1, !P3 ;  /* 0x000000011600780c */ /* 0x000fe20005fa1670 */
[-C--:B0-----:R-:W-:Y:S01]  /*4320*/  @!P1 IMAD R3, R50, R58.reuse, RZ ;  /* 0x0000003a32039224 */ /* 0x081fe200078e02ff */
[----:B------:R-:W-:Y:S01]  /*4330*/  ISETP.LT.OR P3, PT, R22, 0x9, !P3 ;  /* 0x000000091600780c */ /* 0x000fe20005f61670 */
[----:B------:R2:W-:Y:S04]  /*4340*/  @!P0 STG.E.U8 desc[UR36][R4.64+0x31], R51 ;  /* 0x0000313304008986 */ /* 0x0005e8000c101124 */
[----:B------:R2:W-:Y:S02]  /*4350*/  @!P1 STG.E.U8 desc[UR36][R4.64+0x30], R3 ;  /* 0x0000300304009986 */ /* 0x0005e4000c101124 */
[----:B------:R-:W-:-:S02]  /*4360*/  @!P4 IMAD R11, R52, R58, RZ ;  /* 0x0000003a340bc224 */ /* 0x000fc400078e02ff */
[-C--:B-1----:R-:W-:Y:S02]  /*4370*/  @!P2 IMAD R9, R54, R58.reuse, RZ ;  /* 0x0000003a3609a224 */ /* 0x082fe400078e02ff */
[-C--:B------:R-:W-:Y:S01]  /*4380*/  @!P5 IMAD R53, R53, R58.reuse, RZ ;  /* 0x0000003a3535d224 */ /* 0x080fe200078e02ff */
[----:B------:R2:W-:Y:S01]  /*4390*/  @!P4 STG.E.U8 desc[UR36][R6.64+0x38], R11 ;  /* 0x0000380b0600c986 */ /* 0x0005e2000c101124 */
[----:B------:R-:W-:-:S03]  /*43a0*/  @!P3 IMAD R55, R55, R58, RZ ;  /* 0x0000003a3737b224 */ /* 0x000fc600078e02ff */
[----:B------:R2:W-:Y:S04]  /*43b0*/  @!P5 STG.E.U8 desc[UR36][R6.64+0x39], R53 ;  /* 0x000039350600d986 */ /* 0x0005e8000c101124 */
[----:B------:R2:W-:Y:S04]  /*43c0*/  @!P2 STG.E.U8 desc[UR36][R4.64+0x38], R9 ;  /* 0x000038090400a986 */ /* 0x0005e8000c101124 */
[----:B------:R2:W-:Y:S02]  /*43d0*/  @!P3 STG.E.U8 desc[UR36][R4.64+0x39], R55 ;  /* 0x000039370400b986 */ /* 0x0005e4000c101124 */
.L_x_103:
[----:B------:R-:W-:Y:S05]  /*43e0*/  BSYNC B0 ;  /* 0x0000000000007941 */ /* 0x000fea0003800000 */
.L_x_37:
[----:B012-4-:R-:W2:Y:S01]  /*43f0*/  LDL.64 R4, [R1] ;  /* 0x0000000001047983 */ /* 0x017ea20000100a00 */
[----:B------:R-:W-:Y:S01]  /*4400*/  ULDC.64 UR4, c[0x0][0x650] ;  /* 0x0001940000047ab9 */ /* 0x000fe20000000a00 */
[----:B------:R-:W-:Y:S02]  /*4410*/  IMAD.U32 R0, RZ, RZ, UR44 ;  /* 0x0000002cff007e24 */ /* 0x000fe4000f8e00ff */
[----:B------:R-:W-:Y:S02]  /*4420*/  IMAD.MOV.U32 R22, RZ, RZ, -0x1 ;  /* 0xffffffffff167424 */ /* 0x000fe400078e00ff */
[----:B------:R0:W-:Y:S01]  /*4430*/  SYNCS.ARRIVE.TRANS64.A1T0 RZ, [R0+UR47], RZ ;  /* 0x000000ff00ff79a7 */ /* 0x0001e2000810002f */
[----:B------:R-:W-:Y:S02]  /*4440*/  IMAD.MOV.U32 R19, RZ, RZ, -0x1 ;  /* 0xffffffffff137424 */ /* 0x000fe400078e00ff */
[----:B------:R-:W-:Y:S01]  /*4450*/  IMAD.MOV.U32 R18, RZ, RZ, -0x1 ;  /* 0xffffffffff127424 */ /* 0x000fe200078e00ff */
[----:B0-----:R-:W-:-:S02]  /*4460*/  PRMT R0, RZ, 0x7610, R0 ;  /* 0x00007610ff007816 */ /* 0x001fc40000000000 */
[----:B--2---:R-:W-:-:S05]  /*4470*/  LEA R16, P0, R4, R16, 0x1 ;  /* 0x0000001004107211 */ /* 0x004fca00078008ff */
[----:B------:R-:W-:Y:S01]  /*4480*/  IMAD.X R17, R68, 0x1, R17, P0 ;  /* 0x0000000144117824 */ /* 0x000fe200000e0611 */
[----:B------:R-:W-:-:S04]  /*4490*/  ISETP.GE.U32.AND P0, PT, R16, UR4, PT ;  /* 0x0000000410007c0c */ /* 0x000fc8000bf06070 */
[----:B------:R-:W-:-:S13]  /*44a0*/  ISETP.GE.U32.AND.EX P0, PT, R17, UR5, PT, P0 ;  /* 0x0000000511007c0c */ /* 0x000fda000bf06100 */
[----:B------:R-:W-:Y:S05]  /*44b0*/  @P0 BRA `(.L_x_104) ;  /* 0x00000004004c0947 */ /* 0x000fea0003800000 */
[----:B------:R-:W0:Y:S01]  /*44c0*/  LDC.64 R10, c[0x0][0x628] ;  /* 0x00018a00ff0a7b82 */ /* 0x000e220000000a00 */
[----:B------:R-:W1:Y:S01]  /*44d0*/  S2R R12, SR_CTAID.X ;  /* 0x00000000000c7919 */ /* 0x000e620000002500 */
[----:B------:R-:W-:Y:S02]  /*44e0*/  IMAD.MOV.U32 R8, RZ, RZ, R16 ;  /* 0x000000ffff087224 */ /* 0x000fe400078e0010 */
[----:B------:R-:W-:Y:S01]  /*44f0*/  IMAD.MOV.U32 R9, RZ, RZ, R17 ;  /* 0x000000ffff097224 */ /* 0x000fe200078e0011 */
[----:B------:R-:W2:Y:S03]  /*4500*/  S2R R19, SR_CTAID.Y ;  /* 0x0000000000137919 */ /* 0x000ea60000002600 */
[----:B------:R-:W3:Y:S08]  /*4510*/  LDC R0, c[0x0][0x630] ;  /* 0x00018c00ff007b82 */ /* 0x000ef00000000800 */
[----:B------:R-:W4:Y:S01]  /*4520*/  LDC.64 R14, c[0x0][0x620] ;  /* 0x00018800ff0e7b82 */ /* 0x000f220000000a00 */
[----:B0-----:R-:W-:-:S04]  /*4530*/  ISETP.NE.U32.AND P0, PT, R10, RZ, PT ;  /* 0x000000ff0a00720c */ /* 0x001fc80003f05070 */
[----:B------:R-:W-:-:S13]  /*4540*/  ISETP.NE.AND.EX P0, PT, R11, RZ, PT, P0 ;  /* 0x000000ff0b00720c */ /* 0x000fda0003f05300 */
[----:B-1234-:R-:W-:Y:S05]  /*4550*/  @!P0 BRA `(.L_x_105) ;  /* 0x0000000000288947 */ /* 0x01efea0003800000 */
[----:B------:R-:W0:Y:S02]  /*4560*/  LDC R3, c[0x0][0x634] ;  /* 0x00018d00ff037b82 */ /* 0x000e240000000800 */
[----:B0-----:R-:W-:-:S05]  /*4570*/  IADD3 R3, P0, R16, R3, RZ ;  /* 0x0000000310037210 */ /* 0x001fca0007f1e0ff */
        /* <DEDUP_REMOVED lines=8> */
.L_x_105:
[-CC-:B------:R-:W-:Y:S01]  /*4600*/  SHF.R.U64 R18, R8, R0.reuse, R9.reuse ;  /* 0x0000000008127219 */ /* 0x180fe20000001209 */
[----:B------:R-:W0:Y:S01]  /*4610*/  LDC.64 R24, c[0x0][0x640] ;  /* 0x00019000ff187b82 */ /* 0x000e220000000a00 */
[----:B------:R-:W-:Y:S01]  /*4620*/  SHF.R.U32.HI R0, RZ, R0, R9 ;  /* 0x00000000ff007219 */ /* 0x000fe20000011609 */
[----:B------:R-:W-:Y:S01]  /*4630*/  ULDC UR4, c[0x0][0x150] ;  /* 0x0000540000047ab9 */ /* 0x000fe20000000800 */
[----:B------:R-:W-:Y:S02]  /*4640*/  IADD3 R3, P0, RZ, -R18, RZ ;  /* 0x80000012ff037210 */ /* 0x000fe40007f1e0ff */
[----:B------:R-:W-:-:S03]  /*4650*/  I2FP.F32.U32 R7, R12 ;  /* 0x0000000c00077245 */ /* 0x000fc60000201000 */
[----:B------:R-:W1:Y:S01]  /*4660*/  LDC R6, c[0x0][0x618] ;  /* 0x00018600ff067b82 */ /* 0x000e620000000800 */
[----:B------:R-:W-:Y:S02]  /*4670*/  IMAD.X R5, RZ, RZ, ~R0, P0 ;  /* 0x000000ffff057224 */ /* 0x000fe400000e0e00 */
[----:B------:R-:W-:Y:S01]  /*4680*/  FMUL R7, R7, UR4 ;  /* 0x0000000407077c20 */ /* 0x000fe20008400000 */
[----:B------:R-:W-:Y:S01]  /*4690*/  ULDC UR4, c[0x0][0x154] ;  /* 0x0000550000047ab9 */ /* 0x000fe20000000800 */
[-C--:B------:R-:W-:Y:S02]  /*46a0*/  IMAD R0, R5, R14.reuse, RZ ;  /* 0x0000000e05007224 */ /* 0x080fe400078e02ff */
[C---:B------:R-:W-:Y:S01]  /*46b0*/  IMAD.WIDE.U32 R4, R3.reuse, R14, R16 ;  /* 0x0000000e03047225 */ /* 0x040fe200078e0010 */
[----:B------:R-:W2:Y:S01]  /*46c0*/  LDC R8, c[0x0][0x608] ;  /* 0x00018200ff087b82 */ /* 0x000ea20000000800 */
[----:B------:R-:W3:Y:S02]  /*46d0*/  F2I.U32.TRUNC.NTZ R7, R7 ;  /* 0x0000000700077305 */ /* 0x000ee4000020f000 */
[----:B------:R-:W-:Y:S01]  /*46e0*/  IMAD R3, R3, R15, R0 ;  /* 0x0000000f03037224 */ /* 0x000fe200078e0200 */
[----:B------:R-:W-:-:S03]  /*46f0*/  I2FP.F32.U32 R0, R19 ;  /* 0x0000001300007245 */ /* 0x000fc60000201000 */
[----:B------:R-:W-:Y:S01]  /*4700*/  IMAD.IADD R3, R5, 0x1, R3 ;  /* 0x0000000105037824 */ /* 0x000fe200078e0203 */
[----:B------:R-:W4:Y:S01]  /*4710*/  LDC R11, c[0x0][0x658] ;  /* 0x00019600ff0b7b82 */ /* 0x000f220000000800 */
[----:B0-----:R-:W-:-:S04]  /*4720*/  ISETP.NE.U32.AND P0, PT, R24, RZ, PT ;  /* 0x000000ff1800720c */ /* 0x001fc80003f05070 */
[----:B------:R-:W-:-:S03]  /*4730*/  ISETP.NE.AND.EX P0, PT, R25, RZ, PT, P0 ;  /* 0x000000ff1900720c */ /* 0x000fc60003f05300 */
[----:B------:R-:W0:Y:S01]  /*4740*/  LDC R9, c[0x0][0x144] ;  /* 0x00005100ff097b82 */ /* 0x000e220000000800 */
[-C--:B-1----:R-:W-:Y:S01]  /*4750*/  SHF.R.U64 R10, R4, R6.reuse, R3 ;  /* 0x00000006040a7219 */ /* 0x082fe20000001203 */
[----:B---3--:R-:W-:Y:S01]  /*4760*/  IMAD.MOV R7, RZ, RZ, -R7 ;  /* 0x000000ffff077224 */ /* 0x008fe200078e0a07 */
[----:B------:R-:W-:Y:S01]  /*4770*/  SHF.R.U32.HI R3, RZ, R6, R3 ;  /* 0x00000006ff037219 */ /* 0x000fe20000011603 */
[----:B------:R-:W-:-:S04]  /*4780*/  FMUL R6, R0, UR4 ;  /* 0x0000000400067c20 */ /* 0x000fc80008400000 */
[----:B------:R-:W1:Y:S01]  /*4790*/  LDC R20, c[0x0][0x148] ;  /* 0x00005200ff147b82 */ /* 0x000e620000000800 */
[----:B------:R3:W0:Y:S01]  /*47a0*/  F2I.U32.TRUNC.NTZ R14, R6 ;  /* 0x00000006000e7305 */ /* 0x000622000020f000 */
[-CC-:B--2---:R-:W-:Y:S02]  /*47b0*/  SHF.R.U64 R13, R10, R8.reuse, R3.reuse ;  /* 0x000000080a0d7219 */ /* 0x184fe40000001203 */
[----:B------:R-:W-:-:S04]  /*47c0*/  SHF.R.U32.HI R0, RZ, R8, R3 ;  /* 0x00000008ff007219 */ /* 0x000fc80000011603 */
[----:B------:R-:W2:Y:S01]  /*47d0*/  LDC R21, c[0x0][0x648] ;  /* 0x00019200ff157b82 */ /* 0x000ea20000000800 */
[-CC-:B----4-:R-:W-:Y:S02]  /*47e0*/  SHF.R.U64 R15, R13, R11.reuse, R0.reuse ;  /* 0x0000000b0d0f7219 */ /* 0x190fe40000001200 */
[----:B------:R-:W-:-:S03]  /*47f0*/  SHF.R.U32.HI R5, RZ, R11, R0 ;  /* 0x0000000bff057219 */ /* 0x000fc60000011600 */
[----:B------:R-:W-:Y:S02]  /*4800*/  IMAD.MOV.U32 R4, RZ, RZ, R15 ;  /* 0x000000ffff047224 */ /* 0x000fe400078e000f */
[----:B------:R-:W4:Y:S01]  /*4810*/  LDC R26, c[0x0][0x638] ;  /* 0x00018e00ff1a7b82 */ /* 0x000f220000000800 */
[----:B0-----:R-:W-:-:S07]  /*4820*/  IMAD R22, R9, R7, R12 ;  /* 0x0000000709167224 */ /* 0x001fce00078e020c */
[----:B------:R-:W0:Y:S08]  /*4830*/  LDC R27, c[0x0][0x610] ;  /* 0x00018400ff1b7b82 */ /* 0x000e300000000800 */
[----:B------:R-:W0:Y:S01]  /*4840*/  LDC R28, c[0x0][0x600] ;  /* 0x00018000ff1c7b82 */ /* 0x000e220000000800 */
[----:B-123--:R-:W-:Y:S05]  /*4850*/  @!P0 BRA `(.L_x_106) ;  /* 0x0000000000288947 */ /* 0x00efea0003800000 */
[----:B------:R-:W1:Y:S02]  /*4860*/  LDC R0, c[0x0][0x64c] ;  /* 0x00019300ff007b82 */ /* 0x000e640000000800 */
[----:B-1----:R-:W-:-:S05]  /*4870*/  IADD3 R3, P0, R15, R0, RZ ;  /* 0x000000000f037210 */ /* 0x002fca0007f1e0ff */
        /* <DEDUP_REMOVED lines=8> */
.L_x_106:
[----:B------:R-:W-:Y:S01]  /*4900*/  ISETP.NE.AND P0, PT, R2, 0x1, PT ;  /* 0x000000010200780c */ /* 0x000fe20003f05270 */
[----:B------:R-:W-:Y:S01]  /*4910*/  IMAD.MOV R14, RZ, RZ, -R14 ;  /* 0x000000ffff0e7224 */ /* 0x000fe200078e0a0e */
[----:B------:R-:W-:Y:S02]  /*4920*/  SHF.R.U64 R0, R4, R21, R5 ;  /* 0x0000001504007219 */ /* 0x000fe40000001205 */
[----:B------:R-:W-:Y:S02]  /*4930*/  LOP3.LUT R3, R13, R70, RZ, 0xc0, !PT ;  /* 0x000000460d037212 */ /* 0x000fe400078ec0ff */
[----:B------:R-:W-:Y:S01]  /*4940*/  LOP3.LUT R5, R10, R69, RZ, 0xc0, !PT ;  /* 0x000000450a057212 */ /* 0x000fe200078ec0ff */
[----:B------:R-:W-:Y:S02]  /*4950*/  IMAD.MOV R4, RZ, RZ, -R0 ;  /* 0x000000ffff047224 */ /* 0x000fe400078e0a00 */
[----:B------:R-:W-:Y:S02]  /*4960*/  IMAD R3, R66, R0, R3 ;  /* 0x0000000042037224 */ /* 0x000fe400078e0203 */
[----:B----4-:R-:W-:-:S02]  /*4970*/  IMAD R0, R4, R26, R15 ;  /* 0x0000001a04007224 */ /* 0x010fc400078e020f */
[----:B------:R-:W-:Y:S02]  /*4980*/  @P0 IMAD R22, R20, R14, R19 ;  /* 0x0000000e14160224 */ /* 0x000fe400078e0213 */
[----:B------:R-:W-:Y:S02]  /*4990*/  IMAD.MOV.U32 R4, RZ, RZ, 0x1 ;  /* 0x00000001ff047424 */ /* 0x000fe400078e00ff */
[----:B0-----:R-:W-:Y:S02]  /*49a0*/  IMAD R22, R3, R27, R22 ;  /* 0x0000001b03167224 */ /* 0x001fe400078e0216 */
[----:B------:R-:W-:Y:S01]  /*49b0*/  IMAD R3, R0, R28, R5 ;  /* 0x0000001c00037224 */ /* 0x000fe200078e0205 */
[----:B------:R-:W-:-:S04]  /*49c0*/  PRMT R0, R4, 0x7610, R0 ;  /* 0x0000761004007816 */ /* 0x000fc80000000000 */
[----:B------:R-:W-:Y:S02]  /*49d0*/  SEL R19, R3, R22, !P0 ;  /* 0x0000001603137207 */ /* 0x000fe40004000000 */
[----:B------:R-:W-:-:S07]  /*49e0*/  SEL R22, R22, R3, !P0 ;  /* 0x0000000316167207 */ /* 0x000fce0004000000 */
.L_x_104:
[----:B------:R-:W-:Y:S01]  /*49f0*/  LOP3.LUT P0, RZ, R0, 0xff, RZ, 0xc0, !PT ;  /* 0x000000ff00ff7812 */ /* 0x000fe2000780c0ff */
[----:B------:R-:W-:Y:S01]  /*4a00*/  USHF.R.U32.HI UR4, URZ, 0x3, UR39 ;  /* 0x000000033f047899 */ /* 0x000fe20008011627 */
[----:B------:R-:W-:-:S03]  /*4a10*/  LOP3.LUT R74, R74, 0x1, RZ, 0x3c, !PT ;  /* 0x000000014a4a7812 */ /* 0x000fc600078e3cff */
[----:B------:R-:W-:-:S04]  /*4a20*/  UIMAD.WIDE.U32 UR4, UR4, 0x24924925, URZ ;  /* 0x24924925040478a5 */ /* 0x000fc8000f8e003f */
[----:B------:R-:W-:-:S04]  /*4a30*/  UIMAD UR39, UR5, -0x38, UR39 ;  /* 0xffffffc8052778a4 */ /* 0x000fc8000f8e0227 */
[----:B------:R-:W-:Y:S08]  /*4a40*/  @P0 BRA `(.L_x_107) ;  /* 0xffffffd4001c0947 */ /* 0x000ff0000383ffff */
[----:B------:R-:W-:Y:S05]  /*4a50*/  EXIT ;  /* 0x000000000000794d */ /* 0x000fea0003800000 */
.L_x_18:
[----:B------:R-:W-:-:S08]  /*4a60*/  ISETP.NE.AND P0, PT, R9, RZ, PT ;  /* 0x000000ff0900720c */ /* 0x000fd00003f05270 */
[----:B0-----:R-:W0:-:S00]  /*4a70*/  USETMAXREG.DEALLOC.CTAPOOL 0x28 ;  /* 0x00000028000079c8 */ /* 0x001e0000080e0500 */
[----:B------:R-:W-:Y:S05]  /*4a80*/  @P0 EXIT ;  /* 0x000000000000094d */ /* 0x000fea0003800000 */
[----:B0-----:R-:W-:Y:S01]  /*4a90*/  LOP3.LUT P0, RZ, R3, 0xff, RZ, 0xc0, !PT ;  /* 0x000000ff03ff7812 */ /* 0x001fe2000780c0ff */
[----:B------:R-:W-:Y:S02]  /*4aa0*/  IMAD.MOV.U32 R3, RZ, RZ, 0x1 ;  /* 0x00000001ff037424 */ /* 0x000fe400078e00ff */
[----:B------:R-:W-:-:S10]  /*4ab0*/  IMAD.MOV.U32 R8, RZ, RZ, RZ ;  /* 0x000000ffff087224 */ /* 0x000fd400078e00ff */
[----:B------:R-:W-:Y:S05]  /*4ac0*/  @!P0 BRA `(.L_x_108) ;  /* 0x0000000c00308947 */ /* 0x000fea0003800000 */
[----:B------:R-:W0:Y:S01]  /*4ad0*/  S2R R12, SR_CgaCtaId ;  /* 0x00000000000c7919 */ /* 0x000e220000008800 */
[----:B------:R-:W-:Y:S01]  /*4ae0*/  LOP3.LUT P0, RZ, R4, 0x1f, RZ, 0xc0, !PT ;  /* 0x0000001f04ff7812 */ /* 0x000fe2000780c0ff */
[----:B------:R-:W-:Y:S01]  /*4af0*/  ULDC UR5, c[0x0][0x658] ;  /* 0x0001960000057ab9 */ /* 0x000fe20000000800 */
[----:B------:R-:W-:Y:S01]  /*4b00*/  UMOV UR6, 0xffffffff ;  /* 0xffffffff00067882 */ /* 0x000fe20000000000 */
[----:B------:R-:W-:Y:S01]  /*4b10*/  BSSY B0, `(.L_x_108) ;  /* 0x00000c7000007945 */ /* 0x000fe20003800000 */
[----:B------:R-:W-:Y:S01]  /*4b20*/  USHF.L.U32 UR6, UR6, UR5, URZ ;  /* 0x0000000506067299 */ /* 0x000fe2000800063f */
[C---:B------:R-:W-:Y:S01]  /*4b30*/  ISETP.NE.AND P2, PT, R5.reuse, RZ, PT ;  /* 0x000000ff0500720c */ /* 0x040fe20003f45270 */
[----:B------:R-:W-:Y:S01]  /*4b40*/  IMAD.MOV.U32 R10, RZ, RZ, 0x1 ;  /* 0x00000001ff0a7424 */ /* 0x000fe200078e00ff */
[----:B------:R-:W-:Y:S01]  /*4b50*/  ISETP.NE.OR P0, PT, R5, RZ, !P0 ;  /* 0x000000ff0500720c */ /* 0x000fe20004705670 */
[----:B------:R-:W-:Y:S01]  /*4b60*/  IMAD.MOV.U32 R3, RZ, RZ, 0x1 ;  /* 0x00000001ff037424 */ /* 0x000fe200078e00ff */
[----:B------:R-:W-:Y:S01]  /*4b70*/  LOP3.LUT R9, R23, 0x2, RZ, 0xfc, !PT ;  /* 0x0000000217097812 */ /* 0x000fe200078efcff */
[----:B------:R-:W-:Y:S01]  /*4b80*/  IMAD.MOV.U32 R8, RZ, RZ, RZ ;  /* 0x000000ffff087224 */ /* 0x000fe200078e00ff */
[----:B------:R-:W-:Y:S01]  /*4b90*/  ULDC UR4, c[0x0][0x600] ;  /* 0x0001800000047ab9 */ /* 0x000fe20000000800 */
[----:B------:R-:W-:Y:S01]  /*4ba0*/  UMOV UR7, 0x1 ;  /* 0x0000000100077882 */ /* 0x000fe20000000000 */
[----:B------:R-:W-:-:S02]  /*4bb0*/  UIADD3 UR19, UR40, 0x1, URZ ;  /* 0x0000000128137890 */ /* 0x000fc4000fffe03f */
[----:B------:R-:W-:Y:S02]  /*4bc0*/  UIADD3 UR15, UR4, -0x1, URZ ;  /* 0xffffffff040f7890 */ /* 0x000fe4000fffe03f */
[----:B------:R-:W-:Y:S02]  /*4bd0*/  USHF.L.U32 UR17, UR7, UR5, URZ ;  /* 0x0000000507117299 */ /* 0x000fe4000800063f */
[----:B------:R-:W-:Y:S01]  /*4be0*/  ULOP3.LUT UR16, URZ, UR6, URZ, 0x33, !UPT ;  /* 0x000000063f107292 */ /* 0x000fe2000f8e333f */
[----:B------:R-:W-:Y:S01]  /*4bf0*/  ULDC.64 UR20, c[0x0][0x198] ;  /* 0x0000660000147ab9 */ /* 0x000fe20000000a00 */
[C---:B0-----:R-:W-:Y:S02]  /*4c00*/  IMAD.SHL.U32 R4, R12.reuse, 0x200, RZ ;  /* 0x000002000c047824 */ /* 0x041fe400078e00ff */
[----:B------:R-:W-:-:S03]  /*4c10*/  IMAD.SHL.U32 R12, R12, 0x10, RZ ;  /* 0x000000100c0c7824 */ /* 0x000fc600078e00ff */
[----:B------:R-:W-:Y:S02]  /*4c20*/  LOP3.LUT R4, R4, 0x600, RZ, 0xc0, !PT ;  /* 0x0000060004047812 */ /* 0x000fe400078ec0ff */
[----:B------:R-:W-:-:S03]  /*4c30*/  LOP3.LUT R12, R12, 0x30, RZ, 0xc0, !PT ;  /* 0x000000300c0c7812 */ /* 0x000fc600078ec0ff */
[----:B------:R-:W-:-:S07]  /*4c40*/  VIADD R11, R4, 0x1c480 ;  /* 0x0001c480040b7836 */ /* 0x000fce0000000000 */
.L_x_120:
[----:B------:R-:W-:-:S03]  /*4c50*/  UMOV UR4, 0xffffffff ;  /* 0xffffffff00047882 */ /* 0x000fc60000000000 */
[----:B------:R-:W-:Y:S05]  /*4c60*/  BRA.DIV UR4, `(.L_x_109) ;  /* 0x0000002e04347947 */ /* 0x000fea000b800000 */
[----:B------:R-:W-:-:S13]  /*4c70*/  ELECT P6, URZ, PT ;  /* 0x00000000003f782f */ /* 0x000fda00038c0000 */
.L_x_185:
[----:B------:R-:W0:Y:S01]  /*4c80*/  LDC R4, c[0x0][0x28c] ;  /* 0x0000a300ff047b82 */ /* 0x000e220000000800 */
[----:B------:R-:W-:Y:S01]  /*4c90*/  BSSY B1, `(.L_x_110) ;  /* 0x0000039000017945 */ /* 0x000fe20003800000 */
[----:B0-----:R-:W-:-:S13]  /*4ca0*/  ISETP.LT.OR P6, PT, R4, 0x1, !P6 ;  /* 0x000000010400780c */ /* 0x001fda00077c1670 */
[----:B------:R-:W-:Y:S05]  /*4cb0*/  @P6 BRA `(.L_x_111) ;  /* 0x0000000000d86947 */ /* 0x000fea0003800000 */
[----:B------:R-:W-:Y:S02]  /*4cc0*/  IMAD.SHL.U32 R22, R22, 0x40, RZ ;  /* 0x0000004016167824 */ /* 0x000fe400078e00ff */
[----:B------:R-:W-:Y:S02]  /*4cd0*/  IMAD R19, R19, 0x40, R12 ;  /* 0x0000004013137824 */ /* 0x000fe400078e020c */
[----:B------:R-:W-:Y:S02]  /*4ce0*/  IMAD.MOV.U32 R15, RZ, RZ, RZ ;  /* 0x000000ffff0f7224 */ /* 0x000fe400078e00ff */
[----:B------:R-:W-:Y:S02]  /*4cf0*/  IMAD.U32 R20, RZ, RZ, UR19 ;  /* 0x00000013ff147e24 */ /* 0x000fe4000f8e00ff */
[----:B------:R-:W-:Y:S02]  /*4d00*/  IMAD.MOV.U32 R4, RZ, RZ, R3 ;  /* 0x000000ffff047224 */ /* 0x000fe400078e0003 */
[----:B------:R-:W-:-:S07]  /*4d10*/  IMAD.MOV.U32 R6, RZ, RZ, R8 ;  /* 0x000000ffff067224 */ /* 0x000fce00078e0008 */
.L_x_115:
[----:B------:R-:W0:Y:S01]  /*4d20*/  S2R R14, SR_CgaCtaId ;  /* 0x00000000000e7919 */ /* 0x000e220000008800 */
[----:B------:R-:W-:Y:S01]  /*4d30*/  MOV R5, 0x400 ;  /* 0x0000040000057802 */ /* 0x000fe20000000f00 */
[----:B------:R-:W1:Y:S03]  /*4d40*/  @!P2 LDC R7, c[0x0][0x500] ;  /* 0x00014000ff07ab82 */ /* 0x000e660000000800 */
[----:B0-----:R-:W-:Y:S02]  /*4d50*/  LEA R13, R14, R5, 0x18 ;  /* 0x000000050e0d7211 */ /* 0x001fe400078ec0ff */
[----:B------:R-:W-:-:S03]  /*4d60*/  SHF.L.U32 R5, R4, 0x1f, RZ ;  /* 0x0000001f04057819 */ /* 0x000fc600000006ff */
[----:B------:R-:W-:-:S04]  /*4d70*/  IMAD R14, R6, 0x8, R13 ;  /* 0x00000008060e7824 */ /* 0x000fc800078e020d */
[----:B------:R-:W0:Y:S02]  /*4d80*/  SYNCS.PHASECHK.TRANS64.TRYWAIT P1, [R14+URZ+0x1c0], R5 ;  /* 0x0001c0050e0075a7 */ /* 0x000e24000802017f */
[----:B01----:R-:W-:Y:S05]  /*4d90*/  @!P1 BRA `(.L_x_112) ;  /* 0x0000002c00089947 */ /* 0x003fea0003800000 */
.L_x_186:
[----:B0-----:R-:W-:Y:S01]  /*4da0*/  PRMT R5, R9, 0x9910, RZ ;  /* 0x0000991009057816 */ /* 0x001fe200000000ff */
[----:B------:R0:W-:Y:S03]  /*4db0*/  @!P2 SYNCS.ARRIVE.TRANS64 RZ, [R14+URZ], R7 ;  /* 0x000000070effa9a7 */ /* 0x0001e6000800003f */
[----:B------:R-:W-:-:S13]  /*4dc0*/  ISETP.NE.AND P1, PT, R5, 0x2, PT ;  /* 0x000000020500780c */ /* 0x000fda0003f25270 */
[----:B0-----:R-:W-:Y:S05]  /*4dd0*/  @P1 BRA `(.L_x_113) ;  /* 0x0000000000041947 */ /* 0x001fea0003800000 */
[----:B------:R-:W-:Y:S01]  /*4de0*/  BPT.TRAP 0x1 ;  /* 0x000000040000795c */ /* 0x000fe20000300000 */
.L_x_113:
[----:B------:R-:W-:Y:S05]  /*4df0*/  @P0 BRA `(.L_x_114) ;  /* 0x0000000000040947 */ /* 0x000fea0003800000 */
[----:B------:R-:W-:Y:S01]  /*4e00*/  BPT.TRAP 0x1 ;  /* 0x000000040000795c */ /* 0x000fe20000300000 */
.L_x_114:
[----:B------:R-:W-:Y:S01]  /*4e10*/  R2UR UR13, R13 ;  /* 0x000000000d0d72ca */ /* 0x000fe200000e0000 */
[----:B------:R-:W-:Y:S01]  /*4e20*/  IMAD R13, R6, 0x800, R13 ;  /* 0x00000800060d7824 */ /* 0x000fe200078e020d */
[----:B------:R-:W-:Y:S01]  /*4e30*/  R2UR UR9, R14 ;  /* 0x000000000e0972ca */ /* 0x000fe200000e0000 */
[----:B------:R-:W-:Y:S01]  /*4e40*/  IMAD R5, R6, 0x800, R11 ;  /* 0x0000080006057824 */ /* 0x000fe200078e020b */
[----:B------:R-:W-:Y:S01]  /*4e50*/  UIADD3 UR4, UP0, UR20, 0xf0, URZ ;  /* 0x000000f014047890 */ /* 0x000fe2000ff1e03f */
[----:B------:R-:W-:Y:S01]  /*4e60*/  VIADD R20, R20, 0xffffffff ;  /* 0xffffffff14147836 */ /* 0x000fe20000000000 */
[----:B------:R-:W-:Y:S01]  /*4e70*/  R2UR UR5, R13 ;  /* 0x000000000d0572ca */ /* 0x000fe200000e0000 */
[----:B------:R-:W-:Y:S01]  /*4e80*/  UIADD3 UR22, UP1, UR20, 0x1f0, URZ ;  /* 0x000001f014167890 */ /* 0x000fe2000ff3e03f */
[----:B------:R-:W-:Y:S01]  /*4e90*/  R2UR UR8, R5 ;  /* 0x00000000050872ca */ /* 0x000fe200000e0000 */
[----:B------:R-:W-:Y:S01]  /*4ea0*/  VIADD R6, R6, 0x1 ;  /* 0x0000000106067836 */ /* 0x000fe20000000000 */
[----:B------:R-:W-:Y:S01]  /*4eb0*/  R2UR UR11, R22 ;  /* 0x00000000160b72ca */ /* 0x000fe200000e0000 */
[----:B------:R-:W-:Y:S01]  /*4ec0*/  UIADD3.X UR23, URZ, UR21, URZ, UP1, !UPT ;  /* 0x000000153f177290 */ /* 0x000fe20008ffe43f */
[----:B------:R-:W-:Y:S01]  /*4ed0*/  R2UR UR10, R15 ;  /* 0x000000000f0a72ca */ /* 0x000fe200000e0000 */
[----:B------:R-:W-:Y:S01]  /*4ee0*/  UMOV UR6, 0x0 ;  /* 0x0000000000067882 */ /* 0x000fe20000000000 */
[----:B------:R-:W-:Y:S01]  /*4ef0*/  R2UR UR12, R18 ;  /* 0x00000000120c72ca */ /* 0x000fe200000e0000 */
[----:B------:R-:W-:Y:S01]  /*4f00*/  UMOV UR7, 0x10000000 ;  /* 0x1000000000077882 */ /* 0x000fe20000000000 */
[----:B------:R-:W-:Y:S01]  /*4f10*/  R2UR UR18, R19 ;  /* 0x00000000131272ca */ /* 0x000fe200000e0000 */
[----:B------:R-:W-:Y:S01]  /*4f20*/  UMOV UR24, 0xf0000 ;  /* 0x000f000000187882 */ /* 0x000fe20000000000 */
[----:B------:R-:W-:Y:S01]  /*4f30*/  ISETP.GT.AND P3, PT, R20, 0x1, PT ;  /* 0x000000011400780c */ /* 0x000fe20003f64270 */
[----:B------:R-:W-:Y:S01]  /*4f40*/  UIADD3 UR14, UR5, 0x480, URZ ;  /* 0x00000480050e7890 */ /* 0x000fe2000fffe03f */
[----:B------:R-:W-:Y:S01]  /*4f50*/  ISETP.NE.AND P1, PT, R6, 0x38, PT ;  /* 0x000000380600780c */ /* 0x000fe20003f25270 */
[----:B------:R-:W-:Y:S01]  /*4f60*/  UIADD3.X UR5, URZ, UR21, URZ, UP0, !UPT ;  /* 0x000000153f057290 */ /* 0x000fe200087fe43f */
[----:B------:R-:W-:Y:S01]  /*4f70*/  VIADD R15, R15, 0x20 ;  /* 0x000000200f0f7836 */ /* 0x000fe20000000000 */
[----:B------:R-:W-:Y:S01]  /*4f80*/  UIADD3 UR13, UR13, UR8, URZ ;  /* 0x000000080d0d7290 */ /* 0x000fe2000fffe03f */
[----:B------:R-:W-:-:S02]  /*4f90*/  SEL R5, RZ, 0x1, P1 ;  /* 0x00000001ff057807 */ /* 0x000fc40000800000 */
[----:B------:R-:W-:Y:S01]  /*4fa0*/  UMOV UR8, UR14 ;  /* 0x0000000e00087c82 */ /* 0x000fe20008000000 */
[----:B------:R-:W-:Y:S02]  /*4fb0*/  SEL R6, R6, RZ, P1 ;  /* 0x000000ff06067207 */ /* 0x000fe40000800000 */
[----:B------:R-:W-:Y:S01]  /*4fc0*/  LOP3.LUT R4, R4, R5, RZ, 0x3c, !PT ;  /* 0x0000000504047212 */ /* 0x000fe200078e3cff */
[----:B------:R0:W-:Y:S02]  /*4fd0*/  UTMALDG.3D [UR8], [UR4], desc[UR6] ;  /* 0x00000608040075b4 */ /* 0x0001e40008011000 */
[----:B0-----:R-:W-:Y:S01]  /*4fe0*/  UMOV UR11, UR18 ;  /* 0x00000012000b7c82 */ /* 0x001fe20008000000 */
[----:B------:R-:W-:Y:S02]  /*4ff0*/  UMOV UR8, UR13 ;  /* 0x0000000d00087c82 */ /* 0x000fe40008000000 */
[----:B------:R0:W-:Y:S02]  /*5000*/  UTMALDG.3D.MULTICAST [UR8], [UR22], UR24, desc[UR6] ;  /* 0x00000608160073b4 */ /* 0x0001e40008011818 */
[----:B0-----:R-:W-:Y:S05]  /*5010*/  @P3 BRA `(.L_x_115) ;  /* 0xfffffffc00403947 */ /* 0x001fea000383ffff */
.L_x_111:
[----:B------:R-:W-:Y:S05]  /*5020*/  BSYNC B1 ;  /* 0x0000000000017941 */ /* 0x000fea0003800000 */
.L_x_110:
[----:B------:R-:W2:Y:S01]  /*5030*/  LDL.64 R24, [R1] ;  /* 0x0000000001187983 */ /* 0x000ea20000100a00 */
[----:B------:R-:W-:Y:S01]  /*5040*/  LOP3.LUT P4, RZ, R10, 0xff, RZ, 0xc0, !PT ;  /* 0x000000ff0aff7812 */ /* 0x000fe2000788c0ff */
[----:B------:R-:W-:Y:S01]  /*5050*/  VIADD R7, R8, UR40 ;  /* 0x0000002808077c36 */ /* 0x000fe20008000000 */
[----:B------:R-:W-:Y:S01]  /*5060*/  ULDC.64 UR4, c[0x0][0x650] ;  /* 0x0001940000047ab9 */ /* 0x000fe20000000a00 */
[----:B------:R-:W-:Y:S01]  /*5070*/  IMAD.U32 R6, RZ, RZ, UR40 ;  /* 0x00000028ff067e24 */ /* 0x000fe2000f8e00ff */
[----:B------:R-:W-:Y:S01]  /*5080*/  UISETP.GE.U32.AND UP0, UPT, UR40, 0x38, UPT ;  /* 0x000000382800788c */ /* 0x000fe2000bf06070 */
[----:B------:R-:W-:Y:S01]  /*5090*/  BSSY B1, `(.L_x_116) ;  /* 0x000006c000017945 */ /* 0x000fe20003800000 */
[----:B------:R-:W-:Y:S01]  /*50a0*/  ISETP.GT.U32.AND P1, PT, R7, 0x37, PT ;  /* 0x000000370700780c */ /* 0x000fe20003f24070 */
[----:B------:R-:W-:Y:S01]  /*50b0*/  IMAD.MOV.U32 R22, RZ, RZ, -0x1 ;  /* 0xffffffffff167424 */ /* 0x000fe200078e00ff */
[----:B------:R-:W-:Y:S01]  /*50c0*/  PRMT R10, RZ, 0x7610, R10 ;  /* 0x00007610ff0a7816 */ /* 0x000fe2000000000a */
[----:B------:R-:W-:Y:S01]  /*50d0*/  IMAD.MOV.U32 R19, RZ, RZ, -0x1 ;  /* 0xffffffffff137424 */ /* 0x000fe200078e00ff */
[----:B------:R-:W-:Y:S01]  /*50e0*/  ISETP.LT.U32.AND P1, PT, R6, 0x38, P1 ;  /* 0x000000380600780c */ /* 0x000fe20000f21070 */
[----:B------:R-:W-:Y:S01]  /*50f0*/  IMAD.MOV.U32 R18, RZ, RZ, -0x1 ;  /* 0xffffffffff127424 */ /* 0x000fe200078e00ff */
[----:B------:R-:W-:Y:S01]  /*5100*/  PLOP3.LUT P3, PT, PT, PT, UP0, 0x80, 0x0 ;  /* 0x000000000000781c */ /* 0x000fe20003f6f008 */
[----:B------:R-:W0:Y:S01]  /*5110*/  @P4 S2R R5, SR_CgaCtaId ;  /* 0x0000000000054919 */ /* 0x000e220000008800 */
[----:B------:R-:W-:-:S02]  /*5120*/  @P4 MOV R4, 0x400 ;  /* 0x0000040000044802 */ /* 0x000fc40000000f00 */
[----:B------:R-:W-:-:S04]  /*5130*/  SEL R6, RZ, 0x1, !P1 ;  /* 0x00000001ff067807 */ /* 0x000fc80004800000 */
[----:B------:R-:W-:Y:S02]  /*5140*/  LOP3.LUT R3, R3, R6, RZ, 0x3c, !PT ;  /* 0x0000000603037212 */ /* 0x000fe400078e3cff */
[----:B0-----:R-:W-:-:S04]  /*5150*/  @P4 LEA R4, R5, R4, 0x18 ;  /* 0x0000000405044211 */ /* 0x001fc800078ec0ff */
[----:B------:R0:W-:Y:S02]  /*5160*/  @P4 SYNCS.ARRIVE.TRANS64.A1T0 RZ, [R4+URZ+0x3b8], RZ ;  /* 0x0003b8ff04ff49a7 */ /* 0x0001e4000810003f */
[----:B0-----:R-:W-:-:S05]  /*5170*/  SHF.R.U32.HI R4, RZ, 0x3, R7 ;  /* 0x00000003ff047819 */ /* 0x001fca0000011607 */
[----:B------:R-:W-:-:S04]  /*5180*/  IMAD.WIDE.U32 R4, R4, 0x24924925, RZ ;  /* 0x2492492504047825 */ /* 0x000fc800078e00ff */
[----:B------:R-:W-:Y:S01]  /*5190*/  IMAD R8, R5, -0x38, R7 ;  /* 0xffffffc805087824 */ /* 0x000fe200078e0207 */
[----:B------:R-:W-:Y:S02]  /*51a0*/  @P3 LOP3.LUT R3, R3, 0x1, R5, 0x78, !PT ;  /* 0x0000000103033812 */ /* 0x000fe400078e7805 */
[----:B------:R-:W-:Y:S02]  /*51b0*/  PRMT R4, RZ, 0x7610, R4 ;  /* 0x00007610ff047816 */ /* 0x000fe40000000004 */
[----:B--2---:R-:W-:-:S04]  /*51c0*/  IADD3 R16, P4, R16, R24, RZ ;  /* 0x0000001810107210 */ /* 0x004fc80007f9e0ff */
[----:B------:R-:W-:Y:S01]  /*51d0*/  ISETP.GE.U32.AND P1, PT, R16, UR4, PT ;  /* 0x0000000410007c0c */ /* 0x000fe2000bf26070 */
[----:B------:R-:W-:-:S05]  /*51e0*/  IMAD.X R17, R17, 0x1, R0, P4 ;  /* 0x0000000111117824 */ /* 0x000fca00020e0600 */
[----:B------:R-:W-:-:S13]  /*51f0*/  ISETP.GE.U32.AND.EX P1, PT, R17, UR5, PT, P1 ;  /* 0x0000000511007c0c */ /* 0x000fda000bf26110 */
[----:B------:R-:W-:Y:S05]  /*5200*/  @P1 BRA `(.L_x_117) ;  /* 0x0000000400501947 */ /* 0x000fea0003800000 */
[----:B------:R-:W0:Y:S01]  /*5210*/  S2R R13, SR_CTAID.X ;  /* 0x00000000000d7919 */ /* 0x000e220000002500 */
[----:B------:R-:W-:Y:S01]  /*5220*/  ULDC.64 UR4, c[0x0][0x628] ;  /* 0x00018a0000047ab9 */ /* 0x000fe20000000a00 */
[----:B------:R-:W-:Y:S01]  /*5230*/  ULDC UR7, c[0x0][0x630] ;  /* 0x00018c0000077ab9 */ /* 0x000fe20000000800 */
[----:B------:R-:W-:Y:S01]  /*5240*/  ISETP.NE.U32.AND P1, PT, RZ, UR4, PT ;  /* 0x00000004ff007c0c */ /* 0x000fe2000bf25070 */
[----:B------:R-:W1:Y:S01]  /*5250*/  S2R R14, SR_CTAID.Y ;  /* 0x00000000000e7919 */ /* 0x000e620000002600 */
[----:B------:R-:W-:Y:S01]  /*5260*/  ULDC UR8, c[0x0][0x150] ;  /* 0x0000540000087ab9 */ /* 0x000fe20000000800 */
[----:B------:R-:W-:Y:S01]  /*5270*/  IMAD.MOV.U32 R4, RZ, RZ, R16 ;  /* 0x000000ffff047224 */ /* 0x000fe200078e0010 */
[----:B------:R-:W-:Y:S01]  /*5280*/  ISETP.NE.AND.EX P1, PT, RZ, UR5, PT, P1 ;  /* 0x00000005ff007c0c */ /* 0x000fe2000bf25310 */
[----:B------:R-:W-:Y:S01]  /*5290*/  IMAD.MOV.U32 R5, RZ, RZ, R17 ;  /* 0x000000ffff057224 */ /* 0x000fe200078e0011 */
[----:B0-----:R-:W-:-:S11]  /*52a0*/  I2FP.F32.U32 R19, R13 ;  /* 0x0000000d00137245 */ /* 0x001fd60000201000 */
[----:B------:R-:W-:Y:S05]  /*52b0*/  @!P1 BRA `(.L_x_118) ;  /* 0x0000000000289947 */ /* 0x000fea0003800000 */
[----:B------:R-:W-:Y:S02]  /*52c0*/  ULDC UR6, c[0x0][0x634] ;  /* 0x00018d0000067ab9 */ /* 0x000fe40000000800 */
[----:B------:R-:W-:-:S05]  /*52d0*/  IADD3 R5, P1, R16, UR6, RZ ;  /* 0x0000000610057c10 */ /* 0x000fca000ff3e0ff */
[----:B------:R-:W-:-:S04]  /*52e0*/  IMAD.X R15, RZ, RZ, R17, P1 ;  /* 0x000000ffff0f7224 */ /* 0x000fc800008e0611 */
[----:B------:R-:W-:-:S04]  /*52f0*/  IMAD.WIDE.U32 R6, R15, UR4, RZ ;  /* 0x000000040f067c25 */ /* 0x000fc8000f8e00ff */
[----:B------:R-:W-:-:S04]  /*5300*/  IMAD.WIDE.U32 R6, P1, R5, UR5, R6 ;  /* 0x0000000505067c25 */ /* 0x000fc8000f820006 */
[----:B------:R-:W-:-:S04]  /*5310*/  IMAD.WIDE.U32 R4, R5, UR4, RZ ;  /* 0x0000000405047c25 */ /* 0x000fc8000f8e00ff */
[----:B------:R-:W-:Y:S01]  /*5320*/  IMAD.MOV.U32 R4, RZ, RZ, R7 ;  /* 0x000000ffff047224 */ /* 0x000fe200078e0007 */
[----:B------:R-:W-:Y:S01]  /*5330*/  IADD3 RZ, P3, R5, R6, RZ ;  /* 0x0000000605ff7210 */ /* 0x000fe20007f7e0ff */
[----:B------:R-:W-:-:S04]  /*5340*/  IMAD.X R5, RZ, RZ, RZ, P1 ;  /* 0x000000ffff057224 */ /* 0x000fc800008e06ff */
[----:B------:R-:W-:-:S08]  /*5350*/  IMAD.WIDE.U32.X R4, R15, UR5, R4, P3 ;  /* 0x000000050f047c25 */ /* 0x000fd000098e0404 */
.L_x_118:
[--C-:B------:R-:W-:Y:S01]  /*5360*/  SHF.R.U64 R18, R4, UR7, R5.reuse ;  /* 0x0000000704127c19 */ /* 0x100fe20008001205 */
[----:B------:R-:W-:Y:S01]  /*5370*/  FMUL R19, R19, UR8 ;  /* 0x0000000813137c20 */ /* 0x000fe20008400000 */
[----:B------:R-:W-:Y:S01]  /*5380*/  SHF.R.U32.HI R4, RZ, UR7, R5 ;  /* 0x00000007ff047c19 */ /* 0x000fe20008011605 */
[----:B------:R-:W0:Y:S01]  /*5390*/  LDC R6, c[0x0][0x144] ;  /* 0x00005100ff067b82 */ /* 0x000e220000000800 */
[----:B------:R-:W-:Y:S01]  /*53a0*/  IADD3 R5, P1, RZ, -R18, RZ ;  /* 0x80000012ff057210 */ /* 0x000fe20007f3e0ff */
[----:B------:R-:W-:Y:S01]  /*53b0*/  ULDC UR6, c[0x0][0x154] ;  /* 0x0000550000067ab9 */ /* 0x000fe20000000800 */
[----:B-1----:R-:W-:Y:S01]  /*53c0*/  I2FP.F32.U32 R7, R14 ;  /* 0x0000000e00077245 */ /* 0x002fe20000201000 */
[----:B------:R-:W1:Y:S01]  /*53d0*/  F2I.U32.TRUNC.NTZ R19, R19 ;  /* 0x0000001300137305 */ /* 0x000e62000020f000 */
[----:B------:R-:W-:Y:S01]  /*53e0*/  ULDC.64 UR4, c[0x0][0x620] ;  /* 0x0001880000047ab9 */ /* 0x000fe20000000a00 */
[----:B------:R-:W-:Y:S01]  /*53f0*/  IMAD.X R4, RZ, RZ, ~R4, P1 ;  /* 0x000000ffff047224 */ /* 0x000fe200008e0e04 */
[----:B------:R-:W-:Y:S01]  /*5400*/  ISETP.NE.AND P4, PT, R2, 0x1, PT ;  /* 0x000000010200780c */ /* 0x000fe20003f85270 */
[----:B------:R-:W-:Y:S01]  /*5410*/  FMUL R20, R7, UR6 ;  /* 0x0000000607147c20 */ /* 0x000fe20008400000 */
[----:B------:R-:W2:Y:S01]  /*5420*/  LDC R21, c[0x0][0x148] ;  /* 0x00005200ff157b82 */ /* 0x000ea20000000800 */
[----:B------:R-:W-:Y:S01]  /*5430*/  IMAD R4, R4, UR4, RZ ;  /* 0x0000000404047c24 */ /* 0x000fe2000f8e02ff */
[----:B------:R-:W-:-:S02]  /*5440*/  ULDC.64 UR6, c[0x0][0x640] ;  /* 0x0001900000067ab9 */ /* 0x000fc40000000a00 */
[----:B------:R-:W-:Y:S01]  /*5450*/  ISETP.NE.U32.AND P1, PT, RZ, UR6, PT ;  /* 0x00000006ff007c0c */ /* 0x000fe2000bf25070 */
[----:B------:R-:W3:Y:S01]  /*5460*/  F2I.U32.TRUNC.NTZ R20, R20 ;  /* 0x0000001400147305 */ /* 0x000ee2000020f000 */
[C---:B------:R-:W-:Y:S02]  /*5470*/  IMAD R7, R5.reuse, UR5, R4 ;  /* 0x0000000505077c24 */ /* 0x040fe4000f8e0204 */
[----:B------:R-:W-:Y:S01]  /*5480*/  IMAD.WIDE.U32 R4, R5, UR4, R16 ;  /* 0x0000000405047c25 */ /* 0x000fe2000f8e0010 */
[----:B------:R-:W-:Y:S01]  /*5490*/  ULDC UR4, c[0x0][0x618] ;  /* 0x0001860000047ab9 */ /* 0x000fe20000000800 */
[----:B------:R-:W-:Y:S02]  /*54a0*/  ISETP.NE.AND.EX P1, PT, RZ, UR7, PT, P1 ;  /* 0x00000007ff007c0c */ /* 0x000fe4000bf25310 */
[----:B------:R-:W-:Y:S02]  /*54b0*/  IMAD.IADD R5, R5, 0x1, R7 ;  /* 0x0000000105057824 */ /* 0x000fe400078e0207 */
[----:B-1----:R-:W-:-:S03]  /*54c0*/  IMAD.MOV R19, RZ, RZ, -R19 ;  /* 0x000000ffff137224 */ /* 0x002fc600078e0a13 */
[----:B------:R-:W-:Y:S01]  /*54d0*/  SHF.R.U64 R15, R4, UR4, R5 ;  /* 0x00000004040f7c19 */ /* 0x000fe20008001205 */
[----:B0-----:R-:W-:Y:S01]  /*54e0*/  IMAD R13, R6, R19, R13 ;  /* 0x00000013060d7224 */ /* 0x001fe200078e020d */
[----:B------:R-:W-:Y:S01]  /*54f0*/  SHF.R.U32.HI R4, RZ, UR4, R5 ;  /* 0x00000004ff047c19 */ /* 0x000fe20008011605 */
[----:B------:R-:W-:Y:S01]  /*5500*/  ULDC UR4, c[0x0][0x608] ;  /* 0x0001820000047ab9 */ /* 0x000fe20000000800 */
[----:B---3--:R-:W-:Y:S02]  /*5510*/  IMAD.MOV R6, RZ, RZ, -R20 ;  /* 0x000000ffff067224 */ /* 0x008fe400078e0a14 */
[--C-:B------:R-:W-:Y:S02]  /*5520*/  SHF.R.U64 R20, R15, UR4, R4.reuse ;  /* 0x000000040f147c19 */ /* 0x100fe40008001204 */
[----:B------:R-:W-:Y:S01]  /*5530*/  SHF.R.U32.HI R5, RZ, UR4, R4 ;  /* 0x00000004ff057c19 */ /* 0x000fe20008011604 */
[----:B------:R-:W-:Y:S01]  /*5540*/  ULDC UR4, c[0x0][0x658] ;  /* 0x0001960000047ab9 */ /* 0x000fe20000000800 */
[----:B--2---:R-:W-:-:S02]  /*5550*/  @P4 IMAD R13, R21, R6, R14 ;  /* 0x00000006150d4224 */ /* 0x004fc400078e020e */
[--C-:B------:R-:W-:Y:S02]  /*5560*/  SHF.R.U64 R14, R20, UR4, R5.reuse ;  /* 0x00000004140e7c19 */ /* 0x100fe40008001205 */
[----:B------:R-:W-:-:S03]  /*5570*/  SHF.R.U32.HI R19, RZ, UR4, R5 ;  /* 0x00000004ff137c19 */ /* 0x000fc60008011605 */
[----:B------:R-:W-:Y:S02]  /*5580*/  IMAD.MOV.U32 R6, RZ, RZ, R14 ;  /* 0x000000ffff067224 */ /* 0x000fe400078e000e */
[----:B------:R-:W-:Y:S01]  /*5590*/  IMAD.MOV.U32 R5, RZ, RZ, R19 ;  /* 0x000000ffff057224 */ /* 0x000fe200078e0013 */
[----:B------:R-:W-:Y:S06]  /*55a0*/  @!P1 BRA `(.L_x_119) ;  /* 0x00000000002c9947 */ /* 0x000fec0003800000 */
        /* <DEDUP_REMOVED lines=9> */
[----:B------:R-:W-:-:S04]  /*5640*/  IMAD.WIDE.U32.X R4, R19, UR7, R4, P3 ;  /* 0x0000000713047c25 */ /* 0x000fc800098e0404 */
[----:B------:R-:W-:-:S07]  /*5650*/  IMAD.MOV.U32 R6, RZ, RZ, R4 ;  /* 0x000000ffff067224 */ /* 0x000fce00078e0004 */
.L_x_119:
[----:B------:R-:W-:Y:S01]  /*5660*/  ULDC UR4, c[0x0][0x648] ;  /* 0x0001920000047ab9 */ /* 0x000fe20000000800 */
[----:B------:R-:W-:Y:S01]  /*5670*/  LOP3.LUT R4, R20, UR16, RZ, 0xc0, !PT ;  /* 0x0000001014047c12 */ /* 0x000fe2000f8ec0ff */
[----:B------:R-:W-:Y:S01]  /*5680*/  ULDC UR5, c[0x0][0x610] ;  /* 0x0001840000057ab9 */ /* 0x000fe20000000800 */
[----:B------:R-:W-:Y:S01]  /*5690*/  SHF.R.U64 R5, R6, UR4, R5 ;  /* 0x0000000406057c19 */ /* 0x000fe20008001205 */
[----:B------:R-:W-:Y:S01]  /*56a0*/  ULDC UR4, c[0x0][0x638] ;  /* 0x00018e0000047ab9 */ /* 0x000fe20000000800 */
[----:B------:R-:W-:-:S03]  /*56b0*/  LOP3.LUT R15, R15, UR15, RZ, 0xc0, !PT ;  /* 0x0000000f0f0f7c12 */ /* 0x000fc6000f8ec0ff */
[----:B------:R-:W-:Y:S02]  /*56c0*/  IMAD.MOV R7, RZ, RZ, -R5 ;  /* 0x000000ffff077224 */ /* 0x000fe400078e0a05 */
[----:B------:R-:W-:Y:S02]  /*56d0*/  IMAD R4, R5, UR17, R4 ;  /* 0x0000001105047c24 */ /* 0x000fe4000f8e0204 */
[----:B------:R-:W-:Y:S01]  /*56e0*/  IMAD R14, R7, UR4, R14 ;  /* 0x00000004070e7c24 */ /* 0x000fe2000f8e020e */
[----:B------:R-:W-:Y:S01]  /*56f0*/  ULDC UR4, c[0x0][0x600] ;  /* 0x0001800000047ab9 */ /* 0x000fe20000000800 */
[----:B------:R-:W-:Y:S02]  /*5700*/  IMAD R13, R4, UR5, R13 ;  /* 0x00000005040d7c24 */ /* 0x000fe4000f8e020d */
[----:B------:R-:W-:Y:S02]  /*5710*/  IMAD R14, R14, UR4, R15 ;  /* 0x000000040e0e7c24 */ /* 0x000fe4000f8e020f */
[----:B------:R-:W-:-:S03]  /*5720*/  IMAD.MOV.U32 R4, RZ, RZ, 0x1 ;  /* 0x00000001ff047424 */ /* 0x000fc600078e00ff */
[----:B------:R-:W-:Y:S02]  /*5730*/  SEL R19, R14, R13, !P4 ;  /* 0x0000000d0e137207 */ /* 0x000fe40006000000 */
[----:B------:R-:W-:-:S07]  /*5740*/  SEL R22, R13, R14, !P4 ;  /* 0x0000000e0d167207 */ /* 0x000fce0006000000 */
.L_x_117:
[----:B------:R-:W-:Y:S05]  /*5750*/  BSYNC B1 ;  /* 0x0000000000017941 */ /* 0x000fea0003800000 */
.L_x_116:
[----:B------:R-:W-:-:S13]  /*5760*/  LOP3.LUT P1, RZ, R4, 0xff, RZ, 0xc0, !PT ;  /* 0x000000ff04ff7812 */ /* 0x000fda000782c0ff */
[----:B------:R-:W-:Y:S05]  /*5770*/  @P1 BRA `(.L_x_120) ;  /* 0xfffffff400341947 */ /* 0x000fea000383ffff */
[----:B------:R-:W-:Y:S05]  /*5780*/  BSYNC B0 ;  /* 0x0000000000007941 */ /* 0x000fea0003800000 */
.L_x_108:
[----:B------:R-:W-:-:S03]  /*5790*/  UMOV UR4, 0xffffffff ;  /* 0xffffffff00047882 */ /* 0x000fc60000000000 */
[----:B------:R-:W-:Y:S05]  /*57a0*/  BRA.DIV UR4, `(.L_x_121) ;  /* 0x0000002204987947 */ /* 0x000fea000b800000 */
[----:B------:R-:W-:-:S13]  /*57b0*/  ELECT P6, URZ, PT ;  /* 0x00000000003f782f */ /* 0x000fda00038c0000 */
.L_x_189:
[----:B------:R-:W-:Y:S04]  /*57c0*/  BSSY B0, `(.L_x_122) ;  /* 0x00001ff000007945 */ /* 0x000fe80003800000 */
[----:B------:R-:W-:Y:S05]  /*57d0*/  @!P6 BRA `(.L_x_123) ;  /* 0x0000001c00f4e947 */ /* 0x000fea0003800000 */
[----:B------:R-:W-:-:S04]  /*57e0*/  LOP3.LUT R23, R23, 0x2, RZ, 0xfc, !PT ;  /* 0x0000000217177812 */ /* 0x000fc800078efcff */
[----:B------:R-:W-:-:S13]  /*57f0*/  ISETP.NE.AND P0, PT, R23, 0x3, PT ;  /* 0x000000031700780c */ /* 0x000fda0003f05270 */
[----:B------:R-:W-:Y:S05]  /*5800*/  @!P0 BRA `(.L_x_124) ;  /* 0x0000000000048947 */ /* 0x000fea0003800000 */
[----:B------:R-:W-:Y:S01]  /*5810*/  BPT.TRAP 0x1 ;  /* 0x000000040000795c */ /* 0x000fe20000300000 */
.L_x_124:
[----:B------:R-:W0:Y:S01]  /*5820*/  S2R R5, SR_CgaCtaId ;  /* 0x0000000000057919 */ /* 0x000e220000008800 */
[----:B------:R-:W-:Y:S02]  /*5830*/  MOV R0, 0x400 ;  /* 0x0000040000007802 */ /* 0x000fe40000000f00 */
[----:B------:R-:W-:Y:S02]  /*5840*/  SHF.L.U32 R2, R3, 0x1f, RZ ;  /* 0x0000001f03027819 */ /* 0x000fe400000006ff */
[----:B0-----:R-:W-:-:S05]  /*5850*/  LEA R5, R5, R0, 0x18 ;  /* 0x0000000005057211 */ /* 0x001fca00078ec0ff */
[----:B------:R-:W-:-:S04]  /*5860*/  VIADD R5, R5, 0x1c0 ;  /* 0x000001c005057836 */ /* 0x000fc80000000000 */
[C---:B------:R-:W-:Y:S02]  /*5870*/  IMAD R7, R8.reuse, 0x8, R5 ;  /* 0x0000000808077824 */ /* 0x040fe400078e0205 */
[----:B------:R-:W-:Y:S02]  /*5880*/  VIADD R8, R8, 0x1 ;  /* 0x0000000108087836 */ /* 0x000fe40000000000 */
[----:B------:R-:W0:Y:S03]  /*5890*/  SYNCS.PHASECHK.TRANS64.TRYWAIT P0, [R7+URZ], R2 ;  /* 0x00000002070075a7 */ /* 0x000e26000800017f */
[----:B------:R-:W-:-:S04]  /*58a0*/  ISETP.NE.AND P1, PT, R8, 0x38, PT ;  /* 0x000000380800780c */ /* 0x000fc80003f25270 */
[----:B------:R-:W-:Y:S02]  /*58b0*/  SEL R0, RZ, 0x1, P1 ;  /* 0x00000001ff007807 */ /* 0x000fe40000800000 */
[----:B------:R-:W-:Y:S02]  /*58c0*/  SEL R8, R8, RZ, P1 ;  /* 0x000000ff08087207 */ /* 0x000fe40000800000 */
[----:B------:R-:W-:-:S03]  /*58d0*/  LOP3.LUT R9, R3, R0, RZ, 0x3c, !PT ;  /* 0x0000000003097212 */ /* 0x000fc600078e3cff */
[----:B------:R-:W-:Y:S01]  /*58e0*/  IMAD R6, R8, 0x8, R5 ;  /* 0x0000000808067824 */ /* 0x000fe200078e0205 */
[----:B------:R-:W-:Y:S01]  /*58f0*/  SHF.L.U32 R3, R9, 0x1f, RZ ;  /* 0x0000001f09037819 */ /* 0x000fe200000006ff */
[----:B0-----:R-:W-:Y:S06]  /*5900*/  @!P0 BRA `(.L_x_125) ;  /* 0x0000002000608947 */ /* 0x001fec0003800000 */
.L_x_190:
[----:B------:R-:W1:Y:S01]  /*5910*/  SYNCS.PHASECHK.TRANS64.TRYWAIT P0, [R6+URZ], R3 ;  /* 0x00000003060075a7 */ /* 0x000e62000800017f */
[----:B------:R-:W-:-:S05]  /*5920*/  VIADD R0, R8, 0x1 ;  /* 0x0000000108007836 */ /* 0x000fca0000000000 */
[----:B------:R-:W-:-:S04]  /*5930*/  ISETP.NE.AND P1, PT, R0, 0x38, PT ;  /* 0x000000380000780c */ /* 0x000fc80003f25270 */
[----:B0-----:R-:W-:Y:S02]  /*5940*/  SEL R2, RZ, 0x1, P1 ;  /* 0x00000001ff027807 */ /* 0x001fe40000800000 */
[----:B------:R-:W-:Y:S02]  /*5950*/  SEL R0, R0, RZ, P1 ;  /* 0x000000ff00007207 */ /* 0x000fe40000800000 */
[----:B------:R-:W-:-:S03]  /*5960*/  LOP3.LUT R9, R9, R2, RZ, 0x3c, !PT ;  /* 0x0000000209097212 */ /* 0x000fc600078e3cff */
[----:B------:R-:W-:Y:S01]  /*5970*/  IMAD R7, R0, 0x8, R5 ;  /* 0x0000000800077824 */ /* 0x000fe200078e0205 */
[----:B------:R-:W-:Y:S01]  /*5980*/  SHF.L.U32 R4, R9, 0x1f, RZ ;  /* 0x0000001f09047819 */ /* 0x000fe200000006ff */
[----:B-1----:R-:W-:Y:S06]  /*5990*/  @!P0 BRA `(.L_x_126) ;  /* 0x0000002000508947 */ /* 0x002fec0003800000 */
.L_x_191:
[----:B------:R-:W1:Y:S01]  /*59a0*/  SYNCS.PHASECHK.TRANS64.TRYWAIT P0, [R7+URZ], R4 ;  /* 0x00000004070075a7 */ /* 0x000e62000800017f */
[----:B------:R-:W-:-:S05]  /*59b0*/  VIADD R0, R0, 0x1 ;  /* 0x0000000100007836 */ /* 0x000fca0000000000 */
[----:B------:R-:W-:-:S04]  /*59c0*/  ISETP.NE.AND P1, PT, R0, 0x38, PT ;  /* 0x000000380000780c */ /* 0x000fc80003f25270 */
[----:B------:R-:W-:Y:S02]  /*59d0*/  SEL R2, RZ, 0x1, P1 ;  /* 0x00000001ff027807 */ /* 0x000fe40000800000 */
[----:B------:R-:W-:Y:S02]  /*59e0*/  SEL R0, R0, RZ, P1 ;  /* 0x000000ff00007207 */ /* 0x000fe40000800000 */
[----:B------:R-:W-:-:S03]  /*59f0*/  LOP3.LUT R9, R9, R2, RZ, 0x3c, !PT ;  /* 0x0000000209097212 */ /* 0x000fc600078e3cff */
[----:B0-----:R-:W-:Y:S01]  /*5a00*/  IMAD R6, R0, 0x8, R5 ;  /* 0x0000000800067824 */ /* 0x001fe200078e0205 */
[----:B------:R-:W-:Y:S01]  /*5a10*/  SHF.L.U32 R3, R9, 0x1f, RZ ;  /* 0x0000001f09037819 */ /* 0x000fe200000006ff */
[----:B-1----:R-:W-:Y:S06]  /*5a20*/  @!P0 BRA `(.L_x_127) ;  /* 0x0000002000408947 */ /* 0x002fec0003800000 */
.L_x_192:
        /* <DEDUP_REMOVED lines=9> */
.L_x_193:
        /* <DEDUP_REMOVED lines=9> */
.L_x_194:
        /* <DEDUP_REMOVED lines=9> */
.L_x_195:
        /* <DEDUP_REMOVED lines=9> */
.L_x_196:
        /* <DEDUP_REMOVED lines=9> */
.L_x_197:
        /* <DEDUP_REMOVED lines=9> */
.L_x_198:
        /* <DEDUP_REMOVED lines=9> */
.L_x_199:
        /* <DEDUP_REMOVED lines=9> */
.L_x_200:
        /* <DEDUP_REMOVED lines=9> */
.L_x_201:
        /* <DEDUP_REMOVED lines=9> */
.L_x_202:
        /* <DEDUP_REMOVED lines=9> */
.L_x_203:
        /* <DEDUP_REMOVED lines=9> */
.L_x_204:
        /* <DEDUP_REMOVED lines=9> */
.L_x_205:
        /* <DEDUP_REMOVED lines=9> */
.L_x_206:
        /* <DEDUP_REMOVED lines=9> */
.L_x_207:
        /* <DEDUP_REMOVED lines=9> */
.L_x_208:
        /* <DEDUP_REMOVED lines=9> */
.L_x_209:
        /* <DEDUP_REMOVED lines=9> */
.L_x_210:
        /* <DEDUP_REMOVED lines=9> */
.L_x_211:
        /* <DEDUP_REMOVED lines=9> */
.L_x_212:
        /* <DEDUP_REMOVED lines=9> */
.L_x_213:
        /* <DEDUP_REMOVED lines=9> */
.L_x_214:
        /* <DEDUP_REMOVED lines=9> */
.L_x_215:
        /* <DEDUP_REMOVED lines=9> */
.L_x_216:
        /* <DEDUP_REMOVED lines=9> */
.L_x_217:
        /* <DEDUP_REMOVED lines=9> */
.L_x_218:
        /* <DEDUP_REMOVED lines=9> */
.L_x_219:
        /* <DEDUP_REMOVED lines=9> */
.L_x_220:
        /* <DEDUP_REMOVED lines=9> */
.L_x_221:
        /* <DEDUP_REMOVED lines=9> */
.L_x_222:
        /* <DEDUP_REMOVED lines=9> */
.L_x_223:
        /* <DEDUP_REMOVED lines=9> */
.L_x_224:
        /* <DEDUP_REMOVED lines=9> */
.L_x_225:
        /* <DEDUP_REMOVED lines=9> */
.L_x_226:
        /* <DEDUP_REMOVED lines=9> */
.L_x_227:
        /* <DEDUP_REMOVED lines=9> */
.L_x_228:
        /* <DEDUP_REMOVED lines=9> */
.L_x_229:
        /* <DEDUP_REMOVED lines=9> */
.L_x_230:
        /* <DEDUP_REMOVED lines=9> */
.L_x_231:
        /* <DEDUP_REMOVED lines=9> */
.L_x_232:
        /* <DEDUP_REMOVED lines=9> */
.L_x_233:
        /* <DEDUP_REMOVED lines=9> */
.L_x_234:
        /* <DEDUP_REMOVED lines=9> */
.L_x_235:
        /* <DEDUP_REMOVED lines=9> */
.L_x_236:
        /* <DEDUP_REMOVED lines=9> */
.L_x_237:
        /* <DEDUP_REMOVED lines=9> */
.L_x_238:
        /* <DEDUP_REMOVED lines=9> */
.L_x_239:
        /* <DEDUP_REMOVED lines=9> */
.L_x_240:
        /* <DEDUP_REMOVED lines=9> */
.L_x_241:
        /* <DEDUP_REMOVED lines=9> */
.L_x_242:
        /* <DEDUP_REMOVED lines=9> */
.L_x_243:
[----:B------:R-:W1:Y:S01]  /*76e0*/  SYNCS.PHASECHK.TRANS64.TRYWAIT P0, [R7+URZ], R4 ;  /* 0x00000004070075a7 */ /* 0x000e62000800017f */
[----:B------:R-:W-:-:S05]  /*76f0*/  VIADD R0, R0, 0x1 ;  /* 0x0000000100007836 */ /* 0x000fca0000000000 */
[----:B------:R-:W-:-:S04]  /*7700*/  ISETP.NE.AND P1, PT, R0, 0x38, PT ;  /* 0x000000380000780c */ /* 0x000fc80003f25270 */
[----:B------:R-:W-:Y:S02]  /*7710*/  SEL R2, RZ, 0x1, P1 ;  /* 0x00000001ff027807 */ /* 0x000fe40000800000 */
[----:B------:R-:W-:Y:S02]  /*7720*/  SEL R0, R0, RZ, P1 ;  /* 0x000000ff00007207 */ /* 0x000fe40000800000 */
[----:B------:R-:W-:Y:S01]  /*7730*/  LOP3.LUT R2, R9, R2, RZ, 0x3c, !PT ;  /* 0x0000000209027212 */ /* 0x000fe200078e3cff */
[----:B-1----:R-:W-:Y:S06]  /*7740*/  @!P0 BRA `(.L_x_179) ;  /* 0x0000001400088947 */ /* 0x002fec0003800000 */
.L_x_244:
[----:B------:R-:W-:Y:S01]  /*7750*/  IMAD R5, R0, 0x8, R5 ;  /* 0x0000000800057824 */ /* 0x000fe200078e0205 */
[----:B------:R-:W-:-:S07]  /*7760*/  SHF.L.U32 R0, R2, 0x1f, RZ ;  /* 0x0000001f02007819 */ /* 0x000fce00000006ff */
.L_x_180:
[----:B--2---:R2:W3:Y:S02]  /*7770*/  SYNCS.PHASECHK.TRANS64.TRYWAIT P0, [R5+URZ], R0 ;  /* 0x00000000050075a7 */ /* 0x0044e4000800017f */
[----:B---3--:R-:W-:Y:S05]  /*7780*/  @!P0 NANOSLEEP.SYNCS 0x989680 ;  /* 0x009896800000895d */ /* 0x008fea0003900000 */
[----:B------:R-:W3:Y:S02]  /*7790*/  @!P0 SYNCS.PHASECHK.TRANS64 P0, [R5+URZ], R0 ;  /* 0x00000000050085a7 */ /* 0x000ee4000800007f */
[----:B---3--:R-:W-:Y:S05]  /*77a0*/  @!P0 BRA `(.L_x_180) ;  /* 0xfffffffc00f08947 */ /* 0x008fea000383ffff */
.L_x_123:
[----:B------:R-:W-:Y:S05]  /*77b0*/  BSYNC B0 ;  /* 0x0000000000007941 */ /* 0x000fea0003800000 */
.L_x_122:
[----:B------:R-:W-:Y:S05]  /*77c0*/  EXIT ;  /* 0x000000000000794d */ /* 0x000fea0003800000 */
.L_x_20:
[----:B0-----:R-:W-:-:S04]  /*77d0*/  IMAD.U32 R3, RZ, RZ, UR43 ;  /* 0x0000002bff037e24 */ /* 0x001fc8000f8e00ff */
[----:B------:R0:W1:Y:S03]  /*77e0*/  SYNCS.PHASECHK.TRANS64.TRYWAIT P0, [R3+URZ+-0x8], R0 ;  /* 0xfffff800030075a7 */ /* 0x000066000800017f */
[----:B-1----:R-:W-:Y:S05]  /*77f0*/  @!P0 NANOSLEEP.SYNCS 0x989680 ;  /* 0x009896800000895d */ /* 0x002fea0003900000 */
[----:B------:R-:W1:Y:S02]  /*7800*/  @!P0 SYNCS.PHASECHK.TRANS64 P0, [R3+URZ+-0x8], R0 ;  /* 0xfffff800030085a7 */ /* 0x000e64000800007f */
[----:B-1----:R-:W-:Y:S05]  /*7810*/  @!P0 BRA `(.L_x_20) ;  /* 0xfffffffc00ec8947 */ /* 0x002fea000383ffff */
[----:B------:R-:W-:Y:S05]  /*7820*/  BRA `(.L_x_181) ;  /* 0xffffffa400b07947 */ /* 0x000fea000383ffff */
.L_x_25:
[----:B-1----:R1:W2:Y:S02]  /*7830*/  SYNCS.PHASECHK.TRANS64.TRYWAIT P1, [R3+URZ], R0 ;  /* 0x00000000030075a7 */ /* 0x0022a4000802017f */
[----:B--2---:R-:W-:Y:S05]  /*7840*/  @!P1 NANOSLEEP.SYNCS 0x989680 ;  /* 0x009896800000995d */ /* 0x004fea0003900000 */
[----:B------:R-:W2:Y:S02]  /*7850*/  @!P1 SYNCS.PHASECHK.TRANS64 P1, [R3+URZ], R0 ;  /* 0x00000000030095a7 */ /* 0x000ea4000802007f */
[----:B--2---:R-:W-:Y:S05]  /*7860*/  @!P1 BRA `(.L_x_25) ;  /* 0xfffffffc00f09947 */ /* 0x004fea000383ffff */
[----:B------:R-:W-:Y:S05]  /*7870*/  BRA `(.L_x_24) ;  /* 0xffffffa8001c7947 */ /* 0x000fea000383ffff */
.L_x_30:
[----:B-1----:R-:W-:-:S04]  /*7880*/  IMAD.U32 R5, RZ, RZ, UR4 ;  /* 0x00000004ff057e24 */ /* 0x002fc8000f8e00ff */
[----:B------:R1:W2:Y:S03]  /*7890*/  SYNCS.PHASECHK.TRANS64.TRYWAIT P1, [R5+URZ], R4 ;  /* 0x00000004050075a7 */ /* 0x0002a6000802017f */
[----:B--2---:R-:W-:Y:S05]  /*78a0*/  @!P1 NANOSLEEP.SYNCS 0x989680 ;  /* 0x009896800000995d */ /* 0x004fea0003900000 */
[----:B------:R-:W2:Y:S02]  /*78b0*/  @!P1 SYNCS.PHASECHK.TRANS64 P1, [R5+URZ], R4 ;  /* 0x00000004050095a7 */ /* 0x000ea4000802007f */
[----:B--2---:R-:W-:Y:S05]  /*78c0*/  @!P1 BRA `(.L_x_30) ;  /* 0xfffffffc00ec9947 */ /* 0x004fea000383ffff */
[----:B------:R-:W-:Y:S05]  /*78d0*/  BRA `(.L_x_29) ;  /* 0xffffffa800787947 */ /* 0x000fea000383ffff */
.L_x_36:
[----:B0-----:R-:W-:-:S04]  /*78e0*/  IMAD.U32 R4, RZ, RZ, UR43 ;  /* 0x0000002bff047e24 */ /* 0x001fc8000f8e00ff */
[----:B------:R0:W1:Y:S03]  /*78f0*/  SYNCS.PHASECHK.TRANS64.TRYWAIT P0, [R4+URZ+0x8], R3 ;  /* 0x00000803040075a7 */ /* 0x000066000800017f */
[----:B-1----:R-:W-:Y:S05]  /*7900*/  @!P0 NANOSLEEP.SYNCS 0x989680 ;  /* 0x009896800000895d */ /* 0x002fea0003900000 */
[----:B------:R-:W1:Y:S02]  /*7910*/  @!P0 SYNCS.PHASECHK.TRANS64 P0, [R4+URZ+0x8], R3 ;  /* 0x00000803040085a7 */ /* 0x000e64000800007f */
[----:B-1----:R-:W-:Y:S05]  /*7920*/  @!P0 BRA `(.L_x_36) ;  /* 0xfffffffc00ec8947 */ /* 0x002fea000383ffff */
[----:B------:R-:W-:Y:S05]  /*7930*/  BRA `(.L_x_182) ;  /* 0xffffffac005c7947 */ /* 0x000fea000383ffff */
.L_x_109:
[----:B------:R-:W-:Y:S01]  /*7940*/  BSSY B1, `(.L_x_183) ;  /* 0x0000006000017945 */ /* 0x000fe20003800000 */
[----:B------:R-:W-:-:S07]  /*7950*/  IMAD.MOV.U32 R15, RZ, RZ, -0x1 ;  /* 0xffffffffff0f7424 */ /* 0x000fce00078e00ff */
[----:B-----5:R-:W-:Y:S05]  /*7960*/  WARPSYNC.COLLECTIVE R15, `(.L_x_184) ;  /* 0x000000000f0c7348 */ /* 0x020fea0003c00000 */
[----:B------:R-:W-:Y:S02]  /*7970*/  ELECT P6, UR62, PT ;  /* 0x00000000003e782f */ /* 0x000fe400038c0000 */
[----:B------:R-:W-:Y:S01]  /*7980*/  MOV R14, UR62 ;  /* 0x0000003e000e7c02 */ /* 0x000fe20008000f00 */
[----:B-----5:R-:W-:Y:S10]  /*7990*/  ENDCOLLECTIVE ;  /* 0x000000000000791b */ /* 0x020ff40003800000 */
.L_x_184:
[----:B------:R-:W-:Y:S05]  /*79a0*/  BSYNC B1 ;  /* 0x0000000000017941 */ /* 0x000fea0003800000 */
.L_x_183:
[----:B------:R-:W-:Y:S05]  /*79b0*/  BRA `(.L_x_185) ;  /* 0xffffffd000b07947 */ /* 0x000fea000383ffff */
.L_x_112:
[----:B0-----:R0:W1:Y:S02]  /*79c0*/  SYNCS.PHASECHK.TRANS64.TRYWAIT P1, [R14+URZ+0x1c0], R5 ;  /* 0x0001c0050e0075a7 */ /* 0x001064000802017f */
[----:B-1----:R-:W-:Y:S05]  /*79d0*/  @!P1 NANOSLEEP.SYNCS 0x989680 ;  /* 0x009896800000995d */ /* 0x002fea0003900000 */
[----:B------:R-:W1:Y:S02]  /*79e0*/  @!P1 SYNCS.PHASECHK.TRANS64 P1, [R14+URZ+0x1c0], R5 ;  /* 0x0001c0050e0095a7 */ /* 0x000e64000802007f */
[----:B-1----:R-:W-:Y:S05]  /*79f0*/  @!P1 BRA `(.L_x_112) ;  /* 0xfffffffc00f09947 */ /* 0x002fea000383ffff */
[----:B------:R-:W-:Y:S05]  /*7a00*/  BRA `(.L_x_186) ;  /* 0xffffffd000e47947 */ /* 0x000fea000383ffff */
.L_x_121:
[----:B------:R-:W-:Y:S01]  /*7a10*/  BSSY B0, `(.L_x_187) ;  /* 0x0000006000007945 */ /* 0x000fe20003800000 */
[----:B------:R-:W-:-:S07]  /*7a20*/  IMAD.MOV.U32 R15, RZ, RZ, -0x1 ;  /* 0xffffffffff0f7424 */ /* 0x000fce00078e00ff */
[----:B-----5:R-:W-:Y:S05]  /*7a30*/  WARPSYNC.COLLECTIVE R15, `(.L_x_188) ;  /* 0x000000000f0c7348 */ /* 0x020fea0003c00000 */
[----:B------:R-:W-:Y:S02]  /*7a40*/  ELECT P6, UR62, PT ;  /* 0x00000000003e782f */ /* 0x000fe400038c0000 */
[----:B------:R-:W-:Y:S01]  /*7a50*/  MOV R14, UR62 ;  /* 0x0000003e000e7c02 */ /* 0x000fe20008000f00 */
[----:B-----5:R-:W-:Y:S10]  /*7a60*/  ENDCOLLECTIVE ;  /* 0x000000000000791b */ /* 0x020ff40003800000 */
.L_x_188:
[----:B------:R-:W-:Y:S05]  /*7a70*/  BSYNC B0 ;  /* 0x0000000000007941 */ /* 0x000fea0003800000 */
.L_x_187:
[----:B------:R-:W-:Y:S05]  /*7a80*/  BRA `(.L_x_189) ;  /* 0xffffffdc004c7947 */ /* 0x000fea000383ffff */
.L_x_125:
[----:B0-----:R0:W1:Y:S02]  /*7a90*/  SYNCS.PHASECHK.TRANS64.TRYWAIT P0, [R7+URZ], R2 ;  /* 0x00000002070075a7 */ /* 0x001064000800017f */
[----:B-1----:R-:W-:Y:S05]  /*7aa0*/  @!P0 NANOSLEEP.SYNCS 0x989680 ;  /* 0x009896800000895d */ /* 0x002fea0003900000 */
[----:B------:R-:W1:Y:S02]  /*7ab0*/  @!P0 SYNCS.PHASECHK.TRANS64 P0, [R7+URZ], R2 ;  /* 0x00000002070085a7 */ /* 0x000e64000800007f */
[----:B-1----:R-:W-:Y:S05]  /*7ac0*/  @!P0 BRA `(.L_x_125) ;  /* 0xfffffffc00f08947 */ /* 0x002fea000383ffff */
[----:B------:R-:W-:Y:S05]  /*7ad0*/  BRA `(.L_x_190) ;  /* 0xffffffdc008c7947 */ /* 0x000fea000383ffff */
.L_x_126:
[----:B0-----:R0:W1:Y:S02]  /*7ae0*/  SYNCS.PHASECHK.TRANS64.TRYWAIT P0, [R6+URZ], R3 ;  /* 0x00000003060075a7 */ /* 0x001064000800017f */
[----:B-1----:R-:W-:Y:S05]  /*7af0*/  @!P0 NANOSLEEP.SYNCS 0x989680 ;  /* 0x009896800000895d */ /* 0x002fea0003900000 */
[----:B------:R-:W1:Y:S02]  /*7b00*/  @!P0 SYNCS.PHASECHK.TRANS64 P0, [R6+URZ], R3 ;  /* 0x00000003060085a7 */ /* 0x000e64000800007f */
[----:B-1----:R-:W-:Y:S05]  /*7b10*/  @!P0 BRA `(.L_x_126) ;  /* 0xfffffffc00f08947 */ /* 0x002fea000383ffff */
[----:B------:R-:W-:Y:S05]  /*7b20*/  BRA `(.L_x_191) ;  /* 0xffffffdc009c7947 */ /* 0x000fea000383ffff */
.L_x_127:
[----:B0-----:R0:W1:Y:S02]  /*7b30*/  SYNCS.PHASECHK.TRANS64.TRYWAIT P0, [R7+URZ], R4 ;  /* 0x00000004070075a7 */ /* 0x001064000800017f */
[----:B-1----:R-:W-:Y:S05]  /*7b40*/  @!P0 NANOSLEEP.SYNCS 0x989680 ;  /* 0x009896800000895d */ /* 0x002fea0003900000 */
[----:B------:R-:W1:Y:S02]  /*7b50*/  @!P0 SYNCS.PHASECHK.TRANS64 P0, [R7+URZ], R4 ;  /* 0x00000004070085a7 */ /* 0x000e64000800007f */
[----:B-1----:R-:W-:Y:S05]  /*7b60*/  @!P0 BRA `(.L_x_127) ;  /* 0xfffffffc00f08947 */ /* 0x002fea000383ffff */
[----:B------:R-:W-:Y:S05]  /*7b70*/  BRA `(.L_x_192) ;  /* 0xffffffdc00ac7947 */ /* 0x000fea000383ffff */
.L_x_128:
[----:B0-----:R0:W1:Y:S02]  /*7b80*/  SYNCS.PHASECHK.TRANS64.TRYWAIT P0, [R6+URZ], R3 ;  /* 0x00000003060075a7 */ /* 0x001064000800017f */
[----:B-1----:R-:W-:Y:S05]  /*7b90*/  @!P0 NANOSLEEP.SYNCS 0x989680 ;  /* 0x009896800000895d */ /* 0x002fea0003900000 */
[----:B------:R-:W1:Y:S02]  /*7ba0*/  @!P0 SYNCS.PHASECHK.TRANS64 P0, [R6+URZ], R3 ;  /* 0x00000003060085a7 */ /* 0x000e64000800007f */
[----:B-1----:R-:W-:Y:S05]  /*7bb0*/  @!P0 BRA `(.L_x_128) ;  /* 0xfffffffc00f08947 */ /* 0x002fea000383ffff */
[----:B------:R-:W-:Y:S05]  /*7bc0*/  BRA `(.L_x_193) ;  /* 0xffffffdc00bc7947 */ /* 0x000fea000383ffff */
.L_x_129:
[----:B0-----:R0:W1:Y:S02]  /*7bd0*/  SYNCS.PHASECHK.TRANS64.TRYWAIT P0, [R7+URZ], R4 ;  /* 0x00000004070075a7 */ /* 0x001064000800017f */
[----:B-1----:R-:W-:Y:S05]  /*7be0*/  @!P0 NANOSLEEP.SYNCS 0x989680 ;  /* 0x009896800000895d */ /* 0x002fea0003900000 */
[----:B------:R-:W1:Y:S02]  /*7bf0*/  @!P0 SYNCS.PHASECHK.TRANS64 P0, [R7+URZ], R4 ;  /* 0x00000004070085a7 */ /* 0x000e64000800007f */
[----:B-1----:R-:W-:Y:S05]  /*7c00*/  @!P0 BRA `(.L_x_129) ;  /* 0xfffffffc00f08947 */ /* 0x002fea000383ffff */
[----:B------:R-:W-:Y:S05]  /*7c10*/  BRA `(.L_x_194) ;  /* 0xffffffdc00cc7947 */ /* 0x000fea000383ffff */
.L_x_130:
[----:B0-----:R0:W1:Y:S02]  /*7c20*/  SYNCS.PHASECHK.TRANS64.TRYWAIT P0, [R6+URZ], R3 ;  /* 0x00000003060075a7 */ /* 0x001064000800017f */
[----:B-1----:R-:W-:Y:S05]  /*7c30*/  @!P0 NANOSLEEP.SYNCS 0x989680 ;  /* 0x009896800000895d */ /* 0x002fea0003900000 */
[----:B------:R-:W1:Y:S02]  /*7c40*/  @!P0 SYNCS.PHASECHK.TRANS64 P0, [R6+URZ], R3 ;  /* 0x00000003060085a7 */ /* 0x000e64000800007f */
[----:B-1----:R-:W-:Y:S05]  /*7c50*/  @!P0 BRA `(.L_x_130) ;  /* 0xfffffffc00f08947 */ /* 0x002fea000383ffff */
[----:B------:R-:W-:Y:S05]  /*7c60*/  BRA `(.L_x_195) ;  /* 0xffffffdc00dc7947 */ /* 0x000fea000383ffff */
.L_x_131:
[----:B0-----:R0:W1:Y:S02]  /*7c70*/  SYNCS.PHASECHK.TRANS64.TRYWAIT P0, [R7+URZ], R4 ;  /* 0x00000004070075a7 */ /* 0x001064000800017f */
[----:B-1----:R-:W-:Y:S05]  /*7c80*/  @!P0 NANOSLEEP.SYNCS 0x989680 ;  /* 0x009896800000895d */ /* 0x002fea0003900000 */
[----:B------:R-:W1:Y:S02]  /*7c90*/  @!P0 SYNCS.PHASECHK.TRANS64 P0, [R7+URZ], R4 ;  /* 0x00000004070085a7 */ /* 0x000e64000800007f */
[----:B-1----:R-:W-:Y:S05]  /*7ca0*/  @!P0 BRA `(.L_x_131) ;  /* 0xfffffffc00f08947 */ /* 0x002fea000383ffff */
[----:B------:R-:W-:Y:S05]  /*7cb0*/  BRA `(.L_x_196) ;  /* 0xffffffdc00ec7947 */ /* 0x000fea000383ffff */
.L_x_132:
[----:B0-----:R0:W1:Y:S02]  /*7cc0*/  SYNCS.PHASECHK.TRANS64.TRYWAIT P0, [R6+URZ], R3 ;  /* 0x00000003060075a7 */ /* 0x001064000800017f */
[----:B-1----:R-:W-:Y:S05]  /*7cd0*/  @!P0 NANOSLEEP.SYNCS 0x989680 ;  /* 0x009896800000895d */ /* 0x002fea0003900000 */
[----:B------:R-:W1:Y:S02]  /*7ce0*/  @!P0 SYNCS.PHASECHK.TRANS64 P0, [R6+URZ], R3 ;  /* 0x00000003060085a7 */ /* 0x000e64000800007f */
[----:B-1----:R-:W-:Y:S05]  /*7cf0*/  @!P0 BRA `(.L_x_132) ;  /* 0xfffffffc00f08947 */ /* 0x002fea000383ffff */
[----:B------:R-:W-:Y:S05]  /*7d00*/  BRA `(.L_x_197) ;  /* 0xffffffdc00fc7947 */ /* 0x000fea000383ffff */
.L_x_133:
[----:B0-----:R0:W1:Y:S02]  /*7d10*/  SYNCS.PHASECHK.TRANS64.TRYWAIT P0, [R7+URZ], R4 ;  /* 0x00000004070075a7 */ /* 0x001064000800017f */
[----:B-1----:R-:W-:Y:S05]  /*7d20*/  @!P0 NANOSLEEP.SYNCS 0x989680 ;  /* 0x009896800000895d */ /* 0x002fea0003900000 */
[----:B------:R-:W1:Y:S02]  /*7d30*/  @!P0 SYNCS.PHASECHK.TRANS64 P0, [R7+URZ], R4 ;  /* 0x00000004070085a7 */ /* 0x000e64000800007f */
[----:B-1----:R-:W-:Y:S05]  /*7d40*/  @!P0 BRA `(.L_x_133) ;  /* 0xfffffffc00f08947 */ /* 0x002fea000383ffff */
[----:B------:R-:W-:Y:S05]  /*7d50*/  BRA `(.L_x_198) ;  /* 0xffffffe0000c7947 */ /* 0x000fea000383ffff */
.L_x_134:
[----:B0-----:R0:W1:Y:S02]  /*7d60*/  SYNCS.PHASECHK.TRANS64.TRYWAIT P0, [R6+URZ], R3 ;  /* 0x00000003060075a7 */ /* 0x001064000800017f */
[----:B-1----:R-:W-:Y:S05]  /*7d70*/  @!P0 NANOSLEEP.SYNCS 0x989680 ;  /* 0x009896800000895d */ /* 0x002fea0003900000 */
[----:B------:R-:W1:Y:S02]  /*7d80*/  @!P0 SYNCS.PHASECHK.TRANS64 P0, [R6+URZ], R3 ;  /* 0x00000003060085a7 */ /* 0x000e64000800007f */
[----:B-1----:R-:W-:Y:S05]  /*7d90*/  @!P0 BRA `(.L_x_134) ;  /* 0xfffffffc00f08947 */ /* 0x002fea000383ffff */
[----:B------:R-:W-:Y:S05]  /*7da0*/  BRA `(.L_x_199) ;  /* 0xffffffe0001c7947 */ /* 0x000fea000383ffff */
.L_x_135:
[----:B0-----:R0:W1:Y:S02]  /*7db0*/  SYNCS.PHASECHK.TRANS64.TRYWAIT P0, [R7+URZ], R4 ;  /* 0x00000004070075a7 */ /* 0x001064000800017f */
[----:B-1----:R-:W-:Y:S05]  /*7dc0*/  @!P0 NANOSLEEP.SYNCS 0x989680 ;  /* 0x009896800000895d */ /* 0x002fea0003900000 */
[----:B------:R-:W1:Y:S02]  /*7dd0*/  @!P0 SYNCS.PHASECHK.TRANS64 P0, [R7+URZ], R4 ;  /* 0x00000004070085a7 */ /* 0x000e64000800007f */
[----:B-1----:R-:W-:Y:S05]  /*7de0*/  @!P0 BRA `(.L_x_135) ;  /* 0xfffffffc00f08947 */ /* 0x002fea000383ffff */
[----:B------:R-:W-:Y:S05]  /*7df0*/  BRA `(.L_x_200) ;  /* 0xffffffe0002c7947 */ /* 0x000fea000383ffff */
.L_x_136:
[----:B0-----:R0:W1:Y:S02]  /*7e00*/  SYNCS.PHASECHK.TRANS64.TRYWAIT P0, [R6+URZ], R3 ;  /* 0x00000003060075a7 */ /* 0x001064000800017f */
[----:B-1----:R-:W-:Y:S05]  /*7e10*/  @!P0 NANOSLEEP.SYNCS 0x989680 ;  /* 0x009896800000895d */ /* 0x002fea0003900000 */
[----:B------:R-:W1:Y:S02]  /*7e20*/  @!P0 SYNCS.PHASECHK.TRANS64 P0, [R6+URZ], R3 ;  /* 0x00000003060085a7 */ /* 0x000e64000800007f */
[----:B-1----:R-:W-:Y:S05]  /*7e30*/  @!P0 BRA `(.L_x_136) ;  /* 0xfffffffc00f08947 */ /* 0x002fea000383ffff */
[----:B------:R-:W-:Y:S05]  /*7e40*/  BRA `(.L_x_201) ;  /* 0xffffffe0003c7947 */ /* 0x000fea000383ffff */
.L_x_137:
[----:B0-----:R0:W1:Y:S02]  /*7e50*/  SYNCS.PHASECHK.TRANS64.TRYWAIT P0, [R7+URZ], R4 ;  /* 0x00000004070075a7 */ /* 0x001064000800017f */
[----:B-1----:R-:W-:Y:S05]  /*7e60*/  @!P0 NANOSLEEP.SYNCS 0x989680 ;  /* 0x009896800000895d */ /* 0x002fea0003900000 */
[----:B------:R-:W1:Y:S02]  /*7e70*/  @!P0 SYNCS.PHASECHK.TRANS64 P0, [R7+URZ], R4 ;  /* 0x00000004070085a7 */ /* 0x000e64000800007f */
[----:B-1----:R-:W-:Y:S05]  /*7e80*/  @!P0 BRA `(.L_x_137) ;  /* 0xfffffffc00f08947 */ /* 0x002fea000383ffff */
[----:B------:R-:W-:Y:S05]  /*7e90*/  BRA `(.L_x_202) ;  /* 0xffffffe0004c7947 */ /* 0x000fea000383ffff */
.L_x_138:
[----:B0-----:R0:W1:Y:S02]  /*7ea0*/  SYNCS.PHASECHK.TRANS64.TRYWAIT P0, [R6+URZ], R3 ;  /* 0x00000003060075a7 */ /* 0x001064000800017f */
[----:B-1----:R-:W-:Y:S05]  /*7eb0*/  @!P0 NANOSLEEP.SYNCS 0x989680 ;  /* 0x009896800000895d */ /* 0x002fea0003900000 */
[----:B------:R-:W1:Y:S02]  /*7ec0*/  @!P0 SYNCS.PHASECHK.TRANS64 P0, [R6+URZ], R3 ;  /* 0x00000003060085a7 */ /* 0x000e64000800007f */
[----:B-1----:R-:W-:Y:S05]  /*7ed0*/  @!P0 BRA `(.L_x_138) ;  /* 0xfffffffc00f08947 */ /* 0x002fea000383ffff */
[----:B------:R-:W-:Y:S05]  /*7ee0*/  BRA `(.L_x_203) ;  /* 0xffffffe0005c7947 */ /* 0x000fea000383ffff */
.L_x_139:
[----:B0-----:R0:W1:Y:S02]  /*7ef0*/  SYNCS.PHASECHK.TRANS64.TRYWAIT P0, [R7+URZ], R4 ;  /* 0x00000004070075a7 */ /* 0x001064000800017f */
[----:B-1----:R-:W-:Y:S05]  /*7f00*/  @!P0 NANOSLEEP.SYNCS 0x989680 ;  /* 0x009896800000895d */ /* 0x002fea0003900000 */
[----:B------:R-:W1:Y:S02]  /*7f10*/  @!P0 SYNCS.PHASECHK.TRANS64 P0, [R7+URZ], R4 ;  /* 0x00000004070085a7 */ /* 0x000e64000800007f */
[----:B-1----:R-:W-:Y:S05]  /*7f20*/  @!P0 BRA `(.L_x_139) ;  /* 0xfffffffc00f08947 */ /* 0x002fea000383ffff */
[----:B------:R-:W-:Y:S05]  /*7f30*/  BRA `(.L_x_204) ;  /* 0xffffffe0006c7947 */ /* 0x000fea000383ffff */
.L_x_140:
[----:B0-----:R0:W1:Y:S02]  /*7f40*/  SYNCS.PHASECHK.TRANS64.TRYWAIT P0, [R6+URZ], R3 ;  /* 0x00000003060075a7 */ /* 0x001064000800017f */
[----:B-1----:R-:W-:Y:S05]  /*7f50*/  @!P0 NANOSLEEP.SYNCS 0x989680 ;  /* 0x009896800000895d */ /* 0x002fea0003900000 */
[----:B------:R-:W1:Y:S02]  /*7f60*/  @!P0 SYNCS.PHASECHK.TRANS64 P0, [R6+URZ], R3 ;  /* 0x00000003060085a7 */ /* 0x000e64000800007f */
[----:B-1----:R-:W-:Y:S05]  /*7f70*/  @!P0 BRA `(.L_x_140) ;  /* 0xfffffffc00f08947 */ /* 0x002fea000383ffff */
[----:B------:R-:W-:Y:S05]  /*7f80*/  BRA `(.L_x_205) ;  /* 0xffffffe0007c7947 */ /* 0x000fea000383ffff */
.L_x_141:
[----:B0-----:R0:W1:Y:S02]  /*7f90*/  SYNCS.PHASECHK.TRANS64.TRYWAIT P0, [R7+URZ], R4 ;  /* 0x00000004070075a7 */ /* 0x001064000800017f */
[----:B-1----:R-:W-:Y:S05]  /*7fa0*/  @!P0 NANOSLEEP.SYNCS 0x989680 ;  /* 0x009896800000895d */ /* 0x002fea0003900000 */
[----:B------:R-:W1:Y:S02]  /*7fb0*/  @!P0 SYNCS.PHASECHK.TRANS64 P0, [R7+URZ], R4 ;  /* 0x00000004070085a7 */ /* 0x000e64000800007f */
[----:B-1----:R-:W-:Y:S05]  /*7fc0*/  @!P0 BRA `(.L_x_141) ;  /* 0xfffffffc00f08947 */ /* 0x002fea000383ffff */
[----:B------:R-:W-:Y:S05]  /*7fd0*/  BRA `(.L_x_206) ;  /* 0xffffffe0008c7947 */ /* 0x000fea000383ffff */
.L_x_142:
[----:B0-----:R0:W1:Y:S02]  /*7fe0*/  SYNCS.PHASECHK.TRANS64.TRYWAIT P0, [R6+URZ], R3 ;  /* 0x00000003060075a7 */ /* 0x001064000800017f */
[----:B-1----:R-:W-:Y:S05]  /*7ff0*/  @!P0 NANOSLEEP.SYNCS 0x989680 ;  /* 0x009896800000895d */ /* 0x002fea0003900000 */
[----:B------:R-:W1:Y:S02]  /*8000*/  @!P0 SYNCS.PHASECHK.TRANS64 P0, [R6+URZ], R3 ;  /* 0x00000003060085a7 */ /* 0x000e64000800007f */
[----:B-1----:R-:W-:Y:S05]  /*8010*/  @!P0 BRA `(.L_x_142) ;  /* 0xfffffffc00f08947 */ /* 0x002fea000383ffff */
[----:B------:R-:W-:Y:S05]  /*8020*/  BRA `(.L_x_207) ;  /* 0xffffffe0009c7947 */ /* 0x000fea000383ffff */
.L_x_143:
[----:B0-----:R0:W1:Y:S02]  /*8030*/  SYNCS.PHASECHK.TRANS64.TRYWAIT P0, [R7+URZ], R4 ;  /* 0x00000004070075a7 */ /* 0x001064000800017f */
[----:B-1----:R-:W-:Y:S05]  /*8040*/  @!P0 NANOSLEEP.SYNCS 0x989680 ;  /* 0x009896800000895d */ /* 0x002fea0003900000 */
[----:B------:R-:W1:Y:S02]  /*8050*/  @!P0 SYNCS.PHASECHK.TRANS64 P0, [R7+URZ], R4 ;  /* 0x00000004070085a7 */ /* 0x000e64000800007f */
[----:B-1----:R-:W-:Y:S05]  /*8060*/  @!P0 BRA `(.L_x_143) ;  /* 0xfffffffc00f08947 */ /* 0x002fea000383ffff */
[----:B------:R-:W-:Y:S05]  /*8070*/  BRA `(.L_x_208) ;  /* 0xffffffe000ac7947 */ /* 0x000fea000383ffff */
.L_x_144:
[----:B0-----:R0:W1:Y:S02]  /*8080*/  SYNCS.PHASECHK.TRANS64.TRYWAIT P0, [R6+URZ], R3 ;  /* 0x00000003060075a7 */ /* 0x001064000800017f */
[----:B-1----:R-:W-:Y:S05]  /*8090*/  @!P0 NANOSLEEP.SYNCS 0x989680 ;  /* 0x009896800000895d */ /* 0x002fea0003900000 */
[----:B------:R-:W1:Y:S02]  /*80a0*/  @!P0 SYNCS.PHASECHK.TRANS64 P0, [R6+URZ], R3 ;  /* 0x00000003060085a7 */ /* 0x000e64000800007f */
[----:B-1----:R-:W-:Y:S05]  /*80b0*/  @!P0 BRA `(.L_x_144) ;  /* 0xfffffffc00f08947 */ /* 0x002fea000383ffff */
[----:B------:R-:W-:Y:S05]  /*80c0*/  BRA `(.L_x_209) ;  /* 0xffffffe000bc7947 */ /* 0x000fea000383ffff */
.L_x_145:
[----:B0-----:R0:W1:Y:S02]  /*80d0*/  SYNCS.PHASECHK.TRANS64.TRYWAIT P0, [R7+URZ], R4 ;  /* 0x00000004070075a7 */ /* 0x001064000800017f */
[----:B-1----:R-:W-:Y:S05]  /*80e0*/  @!P0 NANOSLEEP.SYNCS 0x989680 ;  /* 0x009896800000895d */ /* 0x002fea0003900000 */
[----:B------:R-:W1:Y:S02]  /*80f0*/  @!P0 SYNCS.PHASECHK.TRANS64 P0, [R7+URZ], R4 ;  /* 0x00000004070085a7 */ /* 0x000e64000800007f */
[----:B-1----:R-:W-:Y:S05]  /*8100*/  @!P0 BRA `(.L_x_145) ;  /* 0xfffffffc00f08947 */ /* 0x002fea000383ffff */
[----:B------:R-:W-:Y:S05]  /*8110*/  BRA `(.L_x_210) ;  /* 0xffffffe000cc7947 */ /* 0x000fea000383ffff */
.L_x_146:
[----:B0-----:R0:W1:Y:S02]  /*8120*/  SYNCS.PHASECHK.TRANS64.TRYWAIT P0, [R6+URZ], R3 ;  /* 0x00000003060075a7 */ /* 0x001064000800017f */
[----:B-1----:R-:W-:Y:S05]  /*8130*/  @!P0 NANOSLEEP.SYNCS 0x989680 ;  /* 0x009896800000895d */ /* 0x002fea0003900000 */
[----:B------:R-:W1:Y:S02]  /*8140*/  @!P0 SYNCS.PHASECHK.TRANS64 P0, [R6+URZ], R3 ;  /* 0x00000003060085a7 */ /* 0x000e64000800007f */
[----:B-1----:R-:W-:Y:S05]  /*8150*/  @!P0 BRA `(.L_x_146) ;  /* 0xfffffffc00f08947 */ /* 0x002fea000383ffff */
[----:B------:R-:W-:Y:S05]  /*8160*/  BRA `(.L_x_211) ;  /* 0xffffffe000dc7947 */ /* 0x000fea000383ffff */
.L_x_147:
[----:B0-----:R0:W1:Y:S02]  /*8170*/  SYNCS.PHASECHK.TRANS64.TRYWAIT P0, [R7+URZ], R4 ;  /* 0x00000004070075a7 */ /* 0x001064000800017f */
[----:B-1----:R-:W-:Y:S05]  /*8180*/  @!P0 NANOSLEEP.SYNCS 0x989680 ;  /* 0x009896800000895d */ /* 0x002fea0003900000 */
[----:B------:R-:W1:Y:S02]  /*8190*/  @!P0 SYNCS.PHASECHK.TRANS64 P0, [R7+URZ], R4 ;  /* 0x00000004070085a7 */ /* 0x000e64000800007f */
[----:B-1----:R-:W-:Y:S05]  /*81a0*/  @!P0 BRA `(.L_x_147) ;  /* 0xfffffffc00f08947 */ /* 0x002fea000383ffff */
[----:B------:R-:W-:Y:S05]  /*81b0*/  BRA `(.L_x_212) ;  /* 0xffffffe000ec7947 */ /* 0x000fea000383ffff */
.L_x_148:
[----:B0-----:R0:W1:Y:S02]  /*81c0*/  SYNCS.PHASECHK.TRANS64.TRYWAIT P0, [R6+URZ], R3 ;  /* 0x00000003060075a7 */ /* 0x001064000800017f */
[----:B-1----:R-:W-:Y:S05]  /*81d0*/  @!P0 NANOSLEEP.SYNCS 0x989680 ;  /* 0x009896800000895d */ /* 0x002fea0003900000 */
[----:B------:R-:W1:Y:S02]  /*81e0*/  @!P0 SYNCS.PHASECHK.TRANS64 P0, [R6+URZ], R3 ;  /* 0x00000003060085a7 */ /* 0x000e64000800007f */
[----:B-1----:R-:W-:Y:S05]  /*81f0*/  @!P0 BRA `(.L_x_148) ;  /* 0xfffffffc00f08947 */ /* 0x002fea000383ffff */
[----:B------:R-:W-:Y:S05]  /*8200*/  BRA `(.L_x_213) ;  /* 0xffffffe000fc7947 */ /* 0x000fea000383ffff */
.L_x_149:
[----:B0-----:R0:W1:Y:S02]  /*8210*/  SYNCS.PHASECHK.TRANS64.TRYWAIT P0, [R7+URZ], R4 ;  /* 0x00000004070075a7 */ /* 0x001064000800017f */
[----:B-1----:R-:W-:Y:S05]  /*8220*/  @!P0 NANOSLEEP.SYNCS 0x989680 ;  /* 0x009896800000895d */ /* 0x002fea0003900000 */
[----:B------:R-:W1:Y:S02]  /*8230*/  @!P0 SYNCS.PHASECHK.TRANS64 P0, [R7+URZ], R4 ;  /* 0x00000004070085a7 */ /* 0x000e64000800007f */
[----:B-1----:R-:W-:Y:S05]  /*8240*/  @!P0 BRA `(.L_x_149) ;  /* 0xfffffffc00f08947 */ /* 0x002fea000383ffff */
[----:B------:R-:W-:Y:S05]  /*8250*/  BRA `(.L_x_214) ;  /* 0xffffffe4000c7947 */ /* 0x000fea000383ffff */
.L_x_150:
[----:B0-----:R0:W1:Y:S02]  /*8260*/  SYNCS.PHASECHK.TRANS64.TRYWAIT P0, [R6+URZ], R3 ;  /* 0x00000003060075a7 */ /* 0x001064000800017f */
[----:B-1----:R-:W-:Y:S05]  /*8270*/  @!P0 NANOSLEEP.SYNCS 0x989680 ;  /* 0x009896800000895d */ /* 0x002fea0003900000 */
[----:B------:R-:W1:Y:S02]  /*8280*/  @!P0 SYNCS.PHASECHK.TRANS64 P0, [R6+URZ], R3 ;  /* 0x00000003060085a7 */ /* 0x000e64000800007f */
[----:B-1----:R-:W-:Y:S05]  /*8290*/  @!P0 BRA `(.L_x_150) ;  /* 0xfffffffc00f08947 */ /* 0x002fea000383ffff */
[----:B------:R-:W-:Y:S05]  /*82a0*/  BRA `(.L_x_215) ;  /* 0xffffffe4001c7947 */ /* 0x000fea000383ffff */
.L_x_151:
[----:B0-----:R0:W1:Y:S02]  /*82b0*/  SYNCS.PHASECHK.TRANS64.TRYWAIT P0, [R7+URZ], R4 ;  /* 0x00000004070075a7 */ /* 0x001064000800017f */
[----:B-1----:R-:W-:Y:S05]  /*82c0*/  @!P0 NANOSLEEP.SYNCS 0x989680 ;  /* 0x009896800000895d */ /* 0x002fea0003900000 */
[----:B------:R-:W1:Y:S02]  /*82d0*/  @!P0 SYNCS.PHASECHK.TRANS64 P0, [R7+URZ], R4 ;  /* 0x00000004070085a7 */ /* 0x000e64000800007f */
[----:B-1----:R-:W-:Y:S05]  /*82e0*/  @!P0 BRA `(.L_x_151) ;  /* 0xfffffffc00f08947 */ /* 0x002fea000383ffff */
[----:B------:R-:W-:Y:S05]  /*82f0*/  BRA `(.L_x_216) ;  /* 0xffffffe4002c7947 */ /* 0x000fea000383ffff */
.L_x_152:
[----:B0-----:R0:W1:Y:S02]  /*8300*/  SYNCS.PHASECHK.TRANS64.TRYWAIT P0, [R6+URZ], R3 ;  /* 0x00000003060075a7 */ /* 0x001064000800017f */
[----:B-1----:R-:W-:Y:S05]  /*8310*/  @!P0 NANOSLEEP.SYNCS 0x989680 ;  /* 0x009896800000895d */ /* 0x002fea0003900000 */
[----:B------:R-:W1:Y:S02]  /*8320*/  @!P0 SYNCS.PHASECHK.TRANS64 P0, [R6+URZ], R3 ;  /* 0x00000003060085a7 */ /* 0x000e64000800007f */
[----:B-1----:R-:W-:Y:S05]  /*8330*/  @!P0 BRA `(.L_x_152) ;  /* 0xfffffffc00f08947 */ /* 0x002fea000383ffff */
[----:B------:R-:W-:Y:S05]  /*8340*/  BRA `(.L_x_217) ;  /* 0xffffffe4003c7947 */ /* 0x000fea000383ffff */
.L_x_153:
[----:B0-----:R0:W1:Y:S02]  /*8350*/  SYNCS.PHASECHK.TRANS64.TRYWAIT P0, [R7+URZ], R4 ;  /* 0x00000004070075a7 */ /* 0x001064000800017f */
[----:B-1----:R-:W-:Y:S05]  /*8360*/  @!P0 NANOSLEEP.SYNCS 0x989680 ;  /* 0x009896800000895d */ /* 0x002fea0003900000 */
[----:B------:R-:W1:Y:S02]  /*8370*/  @!P0 SYNCS.PHASECHK.TRANS64 P0, [R7+URZ], R4 ;  /* 0x00000004070085a7 */ /* 0x000e64000800007f */
[----:B-1----:R-:W-:Y:S05]  /*8380*/  @!P0 BRA `(.L_x_153) ;  /* 0xfffffffc00f08947 */ /* 0x002fea000383ffff */
[----:B------:R-:W-:Y:S05]  /*8390*/  BRA `(.L_x_218) ;  /* 0xffffffe4004c7947 */ /* 0x000fea000383ffff */
.L_x_154:
[----:B0-----:R0:W1:Y:S02]  /*83a0*/  SYNCS.PHASECHK.TRANS64.TRYWAIT P0, [R6+URZ], R3 ;  /* 0x00000003060075a7 */ /* 0x001064000800017f */
[----:B-1----:R-:W-:Y:S05]  /*83b0*/  @!P0 NANOSLEEP.SYNCS 0x989680 ;  /* 0x009896800000895d */ /* 0x002fea0003900000 */
[----:B------:R-:W1:Y:S02]  /*83c0*/  @!P0 SYNCS.PHASECHK.TRANS64 P0, [R6+URZ], R3 ;  /* 0x00000003060085a7 */ /* 0x000e64000800007f */
[----:B-1----:R-:W-:Y:S05]  /*83d0*/  @!P0 BRA `(.L_x_154) ;  /* 0xfffffffc00f08947 */ /* 0x002fea000383ffff */
[----:B------:R-:W-:Y:S05]  /*83e0*/  BRA `(.L_x_219) ;  /* 0xffffffe4005c7947 */ /* 0x000fea000383ffff */
.L_x_155:
[----:B0-----:R0:W1:Y:S02]  /*83f0*/  SYNCS.PHASECHK.TRANS64.TRYWAIT P0, [R7+URZ], R4 ;  /* 0x00000004070075a7 */ /* 0x001064000800017f */
[----:B-1----:R-:W-:Y:S05]  /*8400*/  @!P0 NANOSLEEP.SYNCS 0x989680 ;  /* 0x009896800000895d */ /* 0x002fea0003900000 */
[----:B------:R-:W1:Y:S02]  /*8410*/  @!P0 SYNCS.PHASECHK.TRANS64 P0, [R7+URZ], R4 ;  /* 0x00000004070085a7 */ /* 0x000e64000800007f */
[----:B-1----:R-:W-:Y:S05]  /*8420*/  @!P0 BRA `(.L_x_155) ;  /* 0xfffffffc00f08947 */ /* 0x002fea000383ffff */
[----:B------:R-:W-:Y:S05]  /*8430*/  BRA `(.L_x_220) ;  /* 0xffffffe4006c7947 */ /* 0x000fea000383ffff */
.L_x_156:
[----:B0-----:R0:W1:Y:S02]  /*8440*/  SYNCS.PHASECHK.TRANS64.TRYWAIT P0, [R6+URZ], R3 ;  /* 0x00000003060075a7 */ /* 0x001064000800017f */
[----:B-1----:R-:W-:Y:S05]  /*8450*/  @!P0 NANOSLEEP.SYNCS 0x989680 ;  /* 0x009896800000895d */ /* 0x002fea0003900000 */
[----:B------:R-:W1:Y:S02]  /*8460*/  @!P0 SYNCS.PHASECHK.TRANS64 P0, [R6+URZ], R3 ;  /* 0x00000003060085a7 */ /* 0x000e64000800007f */
[----:B-1----:R-:W-:Y:S05]  /*8470*/  @!P0 BRA `(.L_x_156) ;  /* 0xfffffffc00f08947 */ /* 0x002fea000383ffff */
[----:B------:R-:W-:Y:S05]  /*8480*/  BRA `(.L_x_221) ;  /* 0xffffffe4007c7947 */ /* 0x000fea000383ffff */
.L_x_157:
[----:B0-----:R0:W1:Y:S02]  /*8490*/  SYNCS.PHASECHK.TRANS64.TRYWAIT P0, [R7+URZ], R4 ;  /* 0x00000004070075a7 */ /* 0x001064000800017f */
[----:B-1----:R-:W-:Y:S05]  /*84a0*/  @!P0 NANOSLEEP.SYNCS 0x989680 ;  /* 0x009896800000895d */ /* 0x002fea0003900000 */
[----:B------:R-:W1:Y:S02]  /*84b0*/  @!P0 SYNCS.PHASECHK.TRANS64 P0, [R7+URZ], R4 ;  /* 0x00000004070085a7 */ /* 0x000e64000800007f */
[----:B-1----:R-:W-:Y:S05]  /*84c0*/  @!P0 BRA `(.L_x_157) ;  /* 0xfffffffc00f08947 */ /* 0x002fea000383ffff */
[----:B------:R-:W-:Y:S05]  /*84d0*/  BRA `(.L_x_222) ;  /* 0xffffffe4008c7947 */ /* 0x000fea000383ffff */
.L_x_158:
[----:B0-----:R0:W1:Y:S02]  /*84e0*/  SYNCS.PHASECHK.TRANS64.TRYWAIT P0, [R6+URZ], R3 ;  /* 0x00000003060075a7 */ /* 0x001064000800017f */
[----:B-1----:R-:W-:Y:S05]  /*84f0*/  @!P0 NANOSLEEP.SYNCS 0x989680 ;  /* 0x009896800000895d */ /* 0x002fea0003900000 */
[----:B------:R-:W1:Y:S02]  /*8500*/  @!P0 SYNCS.PHASECHK.TRANS64 P0, [R6+URZ], R3 ;  /* 0x00000003060085a7 */ /* 0x000e64000800007f */
[----:B-1----:R-:W-:Y:S05]  /*8510*/  @!P0 BRA `(.L_x_158) ;  /* 0xfffffffc00f08947 */ /* 0x002fea000383ffff */
[----:B------:R-:W-:Y:S05]  /*8520*/  BRA `(.L_x_223) ;  /* 0xffffffe4009c7947 */ /* 0x000fea000383ffff */
.L_x_159:
[----:B0-----:R0:W1:Y:S02]  /*8530*/  SYNCS.PHASECHK.TRANS64.TRYWAIT P0, [R7+URZ], R4 ;  /* 0x00000004070075a7 */ /* 0x001064000800017f */
[----:B-1----:R-:W-:Y:S05]  /*8540*/  @!P0 NANOSLEEP.SYNCS 0x989680 ;  /* 0x009896800000895d */ /* 0x002fea0003900000 */
[----:B------:R-:W1:Y:S02]  /*8550*/  @!P0 SYNCS.PHASECHK.TRANS64 P0, [R7+URZ], R4 ;  /* 0x00000004070085a7 */ /* 0x000e64000800007f */
[----:B-1----:R-:W-:Y:S05]  /*8560*/  @!P0 BRA `(.L_x_159) ;  /* 0xfffffffc00f08947 */ /* 0x002fea000383ffff */
[----:B------:R-:W-:Y:S05]  /*8570*/  BRA `(.L_x_224) ;  /* 0xffffffe400ac7947 */ /* 0x000fea000383ffff */
.L_x_160:
[----:B0-----:R0:W1:Y:S02]  /*8580*/  SYNCS.PHASECHK.TRANS64.TRYWAIT P0, [R6+URZ], R3 ;  /* 0x00000003060075a7 */ /* 0x001064000800017f */
[----:B-1----:R-:W-:Y:S05]  /*8590*/  @!P0 NANOSLEEP.SYNCS 0x989680 ;  /* 0x009896800000895d */ /* 0x002fea0003900000 */
[----:B------:R-:W1:Y:S02]  /*85a0*/  @!P0 SYNCS.PHASECHK.TRANS64 P0, [R6+URZ], R3 ;  /* 0x00000003060085a7 */ /* 0x000e64000800007f */
[----:B-1----:R-:W-:Y:S05]  /*85b0*/  @!P0 BRA `(.L_x_160) ;  /* 0xfffffffc00f08947 */ /* 0x002fea000383ffff */
[----:B------:R-:W-:Y:S05]  /*85c0*/  BRA `(.L_x_225) ;  /* 0xffffffe400bc7947 */ /* 0x000fea000383ffff */
.L_x_161:
[----:B0-----:R0:W1:Y:S02]  /*85d0*/  SYNCS.PHASECHK.TRANS64.TRYWAIT P0, [R7+URZ], R4 ;  /* 0x00000004070075a7 */ /* 0x001064000800017f */
[----:B-1----:R-:W-:Y:S05]  /*85e0*/  @!P0 NANOSLEEP.SYNCS 0x989680 ;  /* 0x009896800000895d */ /* 0x002fea0003900000 */
[----:B------:R-:W1:Y:S02]  /*85f0*/  @!P0 SYNCS.PHASECHK.TRANS64 P0, [R7+URZ], R4 ;  /* 0x00000004070085a7 */ /* 0x000e64000800007f */
[----:B-1----:R-:W-:Y:S05]  /*8600*/  @!P0 BRA `(.L_x_161) ;  /* 0xfffffffc00f08947 */ /* 0x002fea000383ffff */
[----:B------:R-:W-:Y:S05]  /*8610*/  BRA `(.L_x_226) ;  /* 0xffffffe400cc7947 */ /* 0x000fea000383ffff */
.L_x_162:
[----:B0-----:R0:W1:Y:S02]  /*8620*/  SYNCS.PHASECHK.TRANS64.TRYWAIT P0, [R6+URZ], R3 ;  /* 0x00000003060075a7 */ /* 0x001064000800017f */
[----:B-1----:R-:W-:Y:S05]  /*8630*/  @!P0 NANOSLEEP.SYNCS 0x989680 ;  /* 0x009896800000895d */ /* 0x002fea0003900000 */
[----:B------:R-:W1:Y:S02]  /*8640*/  @!P0 SYNCS.PHASECHK.TRANS64 P0, [R6+URZ], R3 ;  /* 0x00000003060085a7 */ /* 0x000e64000800007f */
[----:B-1----:R-:W-:Y:S05]  /*8650*/  @!P0 BRA `(.L_x_162) ;  /* 0xfffffffc00f08947 */ /* 0x002fea000383ffff */
[----:B------:R-:W-:Y:S05]  /*8660*/  BRA `(.L_x_227) ;  /* 0xffffffe400dc7947 */ /* 0x000fea000383ffff */
.L_x_163:
[----:B0-----:R0:W1:Y:S02]  /*8670*/  SYNCS.PHASECHK.TRANS64.TRYWAIT P0, [R7+URZ], R4 ;  /* 0x00000004070075a7 */ /* 0x001064000800017f */
[----:B-1----:R-:W-:Y:S05]  /*8680*/  @!P0 NANOSLEEP.SYNCS 0x989680 ;  /* 0x009896800000895d */ /* 0x002fea0003900000 */
[----:B------:R-:W1:Y:S02]  /*8690*/  @!P0 SYNCS.PHASECHK.TRANS64 P0, [R7+URZ], R4 ;  /* 0x00000004070085a7 */ /* 0x000e64000800007f */
[----:B-1----:R-:W-:Y:S05]  /*86a0*/  @!P0 BRA `(.L_x_163) ;  /* 0xfffffffc00f08947 */ /* 0x002fea000383ffff */
[----:B------:R-:W-:Y:S05]  /*86b0*/  BRA `(.L_x_228) ;  /* 0xffffffe400ec7947 */ /* 0x000fea000383ffff */
.L_x_164:
[----:B0-----:R0:W1:Y:S02]  /*86c0*/  SYNCS.PHASECHK.TRANS64.TRYWAIT P0, [R6+URZ], R3 ;  /* 0x00000003060075a7 */ /* 0x001064000800017f */
[----:B-1----:R-:W-:Y:S05]  /*86d0*/  @!P0 NANOSLEEP.SYNCS 0x989680 ;  /* 0x009896800000895d */ /* 0x002fea0003900000 */
[----:B------:R-:W1:Y:S02]  /*86e0*/  @!P0 SYNCS.PHASECHK.TRANS64 P0, [R6+URZ], R3 ;  /* 0x00000003060085a7 */ /* 0x000e64000800007f */
[----:B-1----:R-:W-:Y:S05]  /*86f0*/  @!P0 BRA `(.L_x_164) ;  /* 0xfffffffc00f08947 */ /* 0x002fea000383ffff */
[----:B------:R-:W-:Y:S05]  /*8700*/  BRA `(.L_x_229) ;  /* 0xffffffe400fc7947 */ /* 0x000fea000383ffff */
.L_x_165:
[----:B0-----:R0:W1:Y:S02]  /*8710*/  SYNCS.PHASECHK.TRANS64.TRYWAIT P0, [R7+URZ], R4 ;  /* 0x00000004070075a7 */ /* 0x001064000800017f */
[----:B-1----:R-:W-:Y:S05]  /*8720*/  @!P0 NANOSLEEP.SYNCS 0x989680 ;  /* 0x009896800000895d */ /* 0x002fea0003900000 */
[----:B------:R-:W1:Y:S02]  /*8730*/  @!P0 SYNCS.PHASECHK.TRANS64 P0, [R7+URZ], R4 ;  /* 0x00000004070085a7 */ /* 0x000e64000800007f */
[----:B-1----:R-:W-:Y:S05]  /*8740*/  @!P0 BRA `(.L_x_165) ;  /* 0xfffffffc00f08947 */ /* 0x002fea000383ffff */
[----:B------:R-:W-:Y:S05]  /*8750*/  BRA `(.L_x_230) ;  /* 0xffffffe8000c7947 */ /* 0x000fea000383ffff */
.L_x_166:
[----:B0-----:R0:W1:Y:S02]  /*8760*/  SYNCS.PHASECHK.TRANS64.TRYWAIT P0, [R6+URZ], R3 ;  /* 0x00000003060075a7 */ /* 0x001064000800017f */
[----:B-1----:R-:W-:Y:S05]  /*8770*/  @!P0 NANOSLEEP.SYNCS 0x989680 ;  /* 0x009896800000895d */ /* 0x002fea0003900000 */
[----:B------:R-:W1:Y:S02]  /*8780*/  @!P0 SYNCS.PHASECHK.TRANS64 P0, [R6+URZ], R3 ;  /* 0x00000003060085a7 */ /* 0x000e64000800007f */
[----:B-1----:R-:W-:Y:S05]  /*8790*/  @!P0 BRA `(.L_x_166) ;  /* 0xfffffffc00f08947 */ /* 0x002fea000383ffff */
[----:B------:R-:W-:Y:S05]  /*87a0*/  BRA `(.L_x_231) ;  /* 0xffffffe8001c7947 */ /* 0x000fea000383ffff */
.L_x_167:
[----:B0-----:R0:W1:Y:S02]  /*87b0*/  SYNCS.PHASECHK.TRANS64.TRYWAIT P0, [R7+URZ], R4 ;  /* 0x00000004070075a7 */ /* 0x001064000800017f */
[----:B-1----:R-:W-:Y:S05]  /*87c0*/  @!P0 NANOSLEEP.SYNCS 0x989680 ;  /* 0x009896800000895d */ /* 0x002fea0003900000 */
[----:B------:R-:W1:Y:S02]  /*87d0*/  @!P0 SYNCS.PHASECHK.TRANS64 P0, [R7+URZ], R4 ;  /* 0x00000004070085a7 */ /* 0x000e64000800007f */
[----:B-1----:R-:W-:Y:S05]  /*87e0*/  @!P0 BRA `(.L_x_167) ;  /* 0xfffffffc00f08947 */ /* 0x002fea000383ffff */
[----:B------:R-:W-:Y:S05]  /*87f0*/  BRA `(.L_x_232) ;  /* 0xffffffe8002c7947 */ /* 0x000fea000383ffff */
.L_x_168:
[----:B0-----:R0:W1:Y:S02]  /*8800*/  SYNCS.PHASECHK.TRANS64.TRYWAIT P0, [R6+URZ], R3 ;  /* 0x00000003060075a7 */ /* 0x001064000800017f */
[----:B-1----:R-:W-:Y:S05]  /*8810*/  @!P0 NANOSLEEP.SYNCS 0x989680 ;  /* 0x009896800000895d */ /* 0x002fea0003900000 */
[----:B------:R-:W1:Y:S02]  /*8820*/  @!P0 SYNCS.PHASECHK.TRANS64 P0, [R6+URZ], R3 ;  /* 0x00000003060085a7 */ /* 0x000e64000800007f */
[----:B-1----:R-:W-:Y:S05]  /*8830*/  @!P0 BRA `(.L_x_168) ;  /* 0xfffffffc00f08947 */ /* 0x002fea000383ffff */
[----:B------:R-:W-:Y:S05]  /*8840*/  BRA `(.L_x_233) ;  /* 0xffffffe8003c7947 */ /* 0x000fea000383ffff */
.L_x_169:
[----:B0-----:R0:W1:Y:S02]  /*8850*/  SYNCS.PHASECHK.TRANS64.TRYWAIT P0, [R7+URZ], R4 ;  /* 0x00000004070075a7 */ /* 0x001064000800017f */
[----:B-1----:R-:W-:Y:S05]  /*8860*/  @!P0 NANOSLEEP.SYNCS 0x989680 ;  /* 0x009896800000895d */ /* 0x002fea0003900000 */
[----:B------:R-:W1:Y:S02]  /*8870*/  @!P0 SYNCS.PHASECHK.TRANS64 P0, [R7+URZ], R4 ;  /* 0x00000004070085a7 */ /* 0x000e64000800007f */
[----:B-1----:R-:W-:Y:S05]  /*8880*/  @!P0 BRA `(.L_x_169) ;  /* 0xfffffffc00f08947 */ /* 0x002fea000383ffff */
[----:B------:R-:W-:Y:S05]  /*8890*/  BRA `(.L_x_234) ;  /* 0xffffffe8004c7947 */ /* 0x000fea000383ffff */
.L_x_170:
[----:B0-----:R0:W1:Y:S02]  /*88a0*/  SYNCS.PHASECHK.TRANS64.TRYWAIT P0, [R6+URZ], R3 ;  /* 0x00000003060075a7 */ /* 0x001064000800017f */
[----:B-1----:R-:W-:Y:S05]  /*88b0*/  @!P0 NANOSLEEP.SYNCS 0x989680 ;  /* 0x009896800000895d */ /* 0x002fea0003900000 */
[----:B------:R-:W1:Y:S02]  /*88c0*/  @!P0 SYNCS.PHASECHK.TRANS64 P0, [R6+URZ], R3 ;  /* 0x00000003060085a7 */ /* 0x000e64000800007f */
[----:B-1----:R-:W-:Y:S05]  /*88d0*/  @!P0 BRA `(.L_x_170) ;  /* 0xfffffffc00f08947 */ /* 0x002fea000383ffff */
[----:B------:R-:W-:Y:S05]  /*88e0*/  BRA `(.L_x_235) ;  /* 0xffffffe8005c7947 */ /* 0x000fea000383ffff */
.L_x_171:
[----:B0-----:R0:W1:Y:S02]  /*88f0*/  SYNCS.PHASECHK.TRANS64.TRYWAIT P0, [R7+URZ], R4 ;  /* 0x00000004070075a7 */ /* 0x001064000800017f */
[----:B-1----:R-:W-:Y:S05]  /*8900*/  @!P0 NANOSLEEP.SYNCS 0x989680 ;  /* 0x009896800000895d */ /* 0x002fea0003900000 */
[----:B------:R-:W1:Y:S02]  /*8910*/  @!P0 SYNCS.PHASECHK.TRANS64 P0, [R7+URZ], R4 ;  /* 0x00000004070085a7 */ /* 0x000e64000800007f */
[----:B-1----:R-:W-:Y:S05]  /*8920*/  @!P0 BRA `(.L_x_171) ;  /* 0xfffffffc00f08947 */ /* 0x002fea000383ffff */
[----:B------:R-:W-:Y:S05]  /*8930*/  BRA `(.L_x_236) ;  /* 0xffffffe8006c7947 */ /* 0x000fea000383ffff */
.L_x_172:
[----:B0-----:R0:W1:Y:S02]  /*8940*/  SYNCS.PHASECHK.TRANS64.TRYWAIT P0, [R6+URZ], R3 ;  /* 0x00000003060075a7 */ /* 0x001064000800017f */
[----:B-1----:R-:W-:Y:S05]  /*8950*/  @!P0 NANOSLEEP.SYNCS 0x989680 ;  /* 0x009896800000895d */ /* 0x002fea0003900000 */
[----:B------:R-:W1:Y:S02]  /*8960*/  @!P0 SYNCS.PHASECHK.TRANS64 P0, [R6+URZ], R3 ;  /* 0x00000003060085a7 */ /* 0x000e64000800007f */
[----:B-1----:R-:W-:Y:S05]  /*8970*/  @!P0 BRA `(.L_x_172) ;  /* 0xfffffffc00f08947 */ /* 0x002fea000383ffff */
[----:B------:R-:W-:Y:S05]  /*8980*/  BRA `(.L_x_237) ;  /* 0xffffffe8007c7947 */ /* 0x000fea000383ffff */
.L_x_173:
[----:B0-----:R0:W1:Y:S02]  /*8990*/  SYNCS.PHASECHK.TRANS64.TRYWAIT P0, [R7+URZ], R4 ;  /* 0x00000004070075a7 */ /* 0x001064000800017f */
[----:B-1----:R-:W-:Y:S05]  /*89a0*/  @!P0 NANOSLEEP.SYNCS 0x989680 ;  /* 0x009896800000895d */ /* 0x002fea0003900000 */
[----:B------:R-:W1:Y:S02]  /*89b0*/  @!P0 SYNCS.PHASECHK.TRANS64 P0, [R7+URZ], R4 ;  /* 0x00000004070085a7 */ /* 0x000e64000800007f */
[----:B-1----:R-:W-:Y:S05]  /*89c0*/  @!P0 BRA `(.L_x_173) ;  /* 0xfffffffc00f08947 */ /* 0x002fea000383ffff */
[----:B------:R-:W-:Y:S05]  /*89d0*/  BRA `(.L_x_238) ;  /* 0xffffffe8008c7947 */ /* 0x000fea000383ffff */
.L_x_174:
[----:B0-----:R0:W1:Y:S02]  /*89e0*/  SYNCS.PHASECHK.TRANS64.TRYWAIT P0, [R6+URZ], R3 ;  /* 0x00000003060075a7 */ /* 0x001064000800017f */
[----:B-1----:R-:W-:Y:S05]  /*89f0*/  @!P0 NANOSLEEP.SYNCS 0x989680 ;  /* 0x009896800000895d */ /* 0x002fea0003900000 */
[----:B------:R-:W1:Y:S02]  /*8a00*/  @!P0 SYNCS.PHASECHK.TRANS64 P0, [R6+URZ], R3 ;  /* 0x00000003060085a7 */ /* 0x000e64000800007f */
[----:B-1----:R-:W-:Y:S05]  /*8a10*/  @!P0 BRA `(.L_x_174) ;  /* 0xfffffffc00f08947 */ /* 0x002fea000383ffff */
[----:B------:R-:W-:Y:S05]  /*8a20*/  BRA `(.L_x_239) ;  /* 0xffffffe8009c7947 */ /* 0x000fea000383ffff */
.L_x_175:
[----:B0-----:R0:W1:Y:S02]  /*8a30*/  SYNCS.PHASECHK.TRANS64.TRYWAIT P0, [R7+URZ], R4 ;  /* 0x00000004070075a7 */ /* 0x001064000800017f */
[----:B-1----:R-:W-:Y:S05]  /*8a40*/  @!P0 NANOSLEEP.SYNCS 0x989680 ;  /* 0x009896800000895d */ /* 0x002fea0003900000 */
[----:B------:R-:W1:Y:S02]  /*8a50*/  @!P0 SYNCS.PHASECHK.TRANS64 P0, [R7+URZ], R4 ;  /* 0x00000004070085a7 */ /* 0x000e64000800007f */
[----:B-1----:R-:W-:Y:S05]  /*8a60*/  @!P0 BRA `(.L_x_175) ;  /* 0xfffffffc00f08947 */ /* 0x002fea000383ffff */
[----:B------:R-:W-:Y:S05]  /*8a70*/  BRA `(.L_x_240) ;  /* 0xffffffe800ac7947 */ /* 0x000fea000383ffff */
.L_x_176:
[----:B0-----:R0:W1:Y:S02]  /*8a80*/  SYNCS.PHASECHK.TRANS64.TRYWAIT P0, [R6+URZ], R3 ;  /* 0x00000003060075a7 */ /* 0x001064000800017f */
[----:B-1----:R-:W-:Y:S05]  /*8a90*/  @!P0 NANOSLEEP.SYNCS 0x989680 ;  /* 0x009896800000895d */ /* 0x002fea0003900000 */
[----:B------:R-:W1:Y:S02]  /*8aa0*/  @!P0 SYNCS.PHASECHK.TRANS64 P0, [R6+URZ], R3 ;  /* 0x00000003060085a7 */ /* 0x000e64000800007f */
[----:B-1----:R-:W-:Y:S05]  /*8ab0*/  @!P0 BRA `(.L_x_176) ;  /* 0xfffffffc00f08947 */ /* 0x002fea000383ffff */
[----:B------:R-:W-:Y:S05]  /*8ac0*/  BRA `(.L_x_241) ;  /* 0xffffffe800bc7947 */ /* 0x000fea000383ffff */
.L_x_177:
[----:B0-----:R0:W1:Y:S02]  /*8ad0*/  SYNCS.PHASECHK.TRANS64.TRYWAIT P0, [R7+URZ], R4 ;  /* 0x00000004070075a7 */ /* 0x001064000800017f */
[----:B-1----:R-:W-:Y:S05]  /*8ae0*/  @!P0 NANOSLEEP.SYNCS 0x989680 ;  /* 0x009896800000895d */ /* 0x002fea0003900000 */
[----:B------:R-:W1:Y:S02]  /*8af0*/  @!P0 SYNCS.PHASECHK.TRANS64 P0, [R7+URZ], R4 ;  /* 0x00000004070085a7 */ /* 0x000e64000800007f */
[----:B-1----:R-:W-:Y:S05]  /*8b00*/  @!P0 BRA `(.L_x_177) ;  /* 0xfffffffc00f08947 */ /* 0x002fea000383ffff */
[----:B------:R-:W-:Y:S05]  /*8b10*/  BRA `(.L_x_242) ;  /* 0xffffffe800cc7947 */ /* 0x000fea000383ffff */
.L_x_178:
[----:B0-----:R0:W1:Y:S02]  /*8b20*/  SYNCS.PHASECHK.TRANS64.TRYWAIT P0, [R6+URZ], R3 ;  /* 0x00000003060075a7 */ /* 0x001064000800017f */
[----:B-1----:R-:W-:Y:S05]  /*8b30*/  @!P0 NANOSLEEP.SYNCS 0x989680 ;  /* 0x009896800000895d */ /* 0x002fea0003900000 */
[----:B------:R-:W1:Y:S02]  /*8b40*/  @!P0 SYNCS.PHASECHK.TRANS64 P0, [R6+URZ], R3 ;  /* 0x00000003060085a7 */ /* 0x000e64000800007f */
[----:B-1----:R-:W-:Y:S05]  /*8b50*/  @!P0 BRA `(.L_x_178) ;  /* 0xfffffffc00f08947 */ /* 0x002fea000383ffff */
[----:B------:R-:W-:Y:S05]  /*8b60*/  BRA `(.L_x_243) ;  /* 0xffffffe800dc7947 */ /* 0x000fea000383ffff */
.L_x_179:
[----:B-1----:R1:W2:Y:S02]  /*8b70*/  SYNCS.PHASECHK.TRANS64.TRYWAIT P0, [R7+URZ], R4 ;  /* 0x00000004070075a7 */ /* 0x0022a4000800017f */
[----:B--2---:R-:W-:Y:S05]  /*8b80*/  @!P0 NANOSLEEP.SYNCS 0x989680 ;  /* 0x009896800000895d */ /* 0x004fea0003900000 */
[----:B------:R-:W2:Y:S02]  /*8b90*/  @!P0 SYNCS.PHASECHK.TRANS64 P0, [R7+URZ], R4 ;  /* 0x00000004070085a7 */ /* 0x000ea4000800007f */
[----:B--2---:R-:W-:Y:S05]  /*8ba0*/  @!P0 BRA `(.L_x_179) ;  /* 0xfffffffc00f08947 */ /* 0x004fea000383ffff */
[----:B------:R-:W-:Y:S05]  /*8bb0*/  BRA `(.L_x_244) ;  /* 0xffffffe800e47947 */ /* 0x000fea000383ffff */
.L_x_245:
[----:B------:R-:W-:-:S00]  /*8bc0*/  BRA `(.L_x_245) ;  /* 0xfffffffc00fc7947 */ /* 0x000fc0000383ffff */
[----:B------:R-:W-:-:S00]  /*8bd0*/  NOP ;  /* 0x0000000000007918 */ /* 0x000fc00000000000 */
        /* <DEDUP_REMOVED lines=10> */
.L_x_246:


//--------------------- .nv.global.init           --------------------------
	.section	.nv.global.init,"aw",@progbits
.nv.global.init:
	.type		$str$22,@object
	.size		$str$22,($str$23 - $str$22)
$str$22:
        /*0000*/ 	.byte	0x6b, 0x5f, 0x74, 0x69, 0x6c, 0x65, 0x5f, 0x63, 0x6f, 0x75, 0x6e, 0x74, 0x20, 0x3e, 0x3d, 0x20
        /*0010*/ 	.byte	0x31, 0x00
	.type		$str$23,@object
	.size		$str$23,(__unnamed_1 - $str$23)
$str$23:
        /*0012*/ 	.byte	0x2f, 0x74, 0x6d, 0x70, 0x2f, 0x63, 0x75, 0x74, 0x6c, 0x61, 0x73, 0x73, 0x5f, 0x73, 0x77, 0x65
        /*0022*/ 	.byte	0x65, 0x70, 0x5f, 0x73, 0x72, 0x63, 0x2f, 0x69, 0x6e, 0x63, 0x6c, 0x75, 0x64, 0x65, 0x2f, 0x63
        /*0032*/ 	.byte	0x75, 0x74, 0x6c, 0x61, 0x73, 0x73, 0x2f, 0x67, 0x65, 0x6d, 0x6d, 0x2f, 0x63, 0x6f, 0x6c, 0x6c
        /*0042*/ 	.byte	0x65, 0x63, 0x74, 0x69, 0x76, 0x65, 0x2f, 0x73, 0x6d, 0x39, 0x30, 0x5f, 0x6d, 0x6d, 0x61, 0x5f
        /*0052*/ 	.byte	0x74, 0x6d, 0x61, 0x5f, 0x67, 0x6d, 0x6d, 0x61, 0x5f, 0x73, 0x73, 0x5f, 0x77, 0x61, 0x72, 0x70
        /*0062*/ 	.byte	0x73, 0x70, 0x65, 0x63, 0x69, 0x61, 0x6c, 0x69, 0x7a, 0x65, 0x64, 0x2e, 0x68, 0x70, 0x70, 0x00
	.type		__unnamed_1,@object
	.size		__unnamed_1,(.L_0 - __unnamed_1)
__unnamed_1:
        /*0072*/ 	.byte	0x76, 0x6f, 0x69, 0x64, 0x20, 0x63, 0x75, 0x74, 0x6c, 0x61, 0x73, 0x73, 0x3a, 0x3a, 0x67, 0x65
        /* <DEDUP_REMOVED lines=172> */
        /*0b42*/ 	.byte	0x79, 0x5d, 0x00
.L_0:


//--------------------- .nv.shared._ZN7cutlass13device_kernelINS_4gemm6kernel13GemmUniversalIN4cute5tupleIJiiiiEEENS1_10collective13CollectiveMmaINS1_34MainloopSm90TmaGmmaWarpSpecializedILi56ENS5_IJNS4_1CILi4EEENSA_ILi1EEESC_EEENS1_32KernelTmaWarpSpecializedPingpongEEENS5_IJNSA_ILi64EEESG_NSA_ILi32EEEEEEaNS5_IJlSC_lEEEaSJ_NS4_8TiledMMAINS4_8MMA_AtomIJNS4_4SM904GMMA26MMA_64x64x32_S32S8S8_SS_TNEEEENS4_6LayoutINS5_IJSC_SC_SC_EEENS5_IJNSA_ILi0EEESS_SS_EEEEENS5_IJNS4_10UnderscoreESV_SV_EEEEENS4_13SM90_TMA_LOADENS4_14ComposedLayoutINS4_7SwizzleILi1ELi4ELi3EEENS4_18smem_ptr_flag_bitsILi8EEENSQ_INS5_IJNSA_ILi8EEESH_EEENS5_IJSH_SC_EEEEEEEvNS4_8identityENS4_23SM90_TMA_LOAD_MULTICASTES18_vS19_EENS_8epilogue10collective6detail29Sm90TmaWarpSpecializedAdapterINS1D_15DefaultEpilogueIaSJ_SJ_NS1C_6thread17LinearCombinationIaLi1EiiLNS1H_9ScaleType4KindE0ELNS_15FloatRoundStyleE2EaEENS1_15EpilogueDefaultEEEEEvvEEEEvNT_6ParamsE --------------------------
	.section	.nv.shared._ZN7cutlass13device_kernelINS_4gemm6kernel13GemmUniversalIN4cute5tupleIJiiiiEEENS1_10collective13CollectiveMmaINS1_34MainloopSm90TmaGmmaWarpSpecializedILi56ENS5_IJNS4_1CILi4EEENSA_ILi1EEESC_EEENS1_32KernelTmaWarpSpecializedPingpongEEENS5_IJNSA_ILi64EEESG_NSA_ILi32EEEEEEaNS5_IJlSC_lEEEaSJ_NS4_8TiledMMAINS4_8MMA_AtomIJNS4_4SM904GMMA26MMA_64x64x32_S32S8S8_SS_TNEEEENS4_6LayoutINS5_IJSC_SC_SC_EEENS5_IJNSA_ILi0EEESS_SS_EEEEENS5_IJNS4_10UnderscoreESV_SV_EEEEENS4_13SM90_TMA_LOADENS4_14ComposedLayoutINS4_7SwizzleILi1ELi4ELi3EEENS4_18smem_ptr_flag_bitsILi8EEENSQ_INS5_IJNSA_ILi8EEESH_EEENS5_IJSH_SC_EEEEEEEvNS4_8identityENS4_23SM90_TMA_LOAD_MULTICASTES18_vS19_EENS_8epilogue10collective6detail29Sm90TmaWarpSpecializedAdapterINS1D_15DefaultEpilogueIaSJ_SJ_NS1C_6thread17LinearCombinationIaLi1EiiLNS1H_9ScaleType4KindE0ELNS_15FloatRoundStyleE2EaEENS1_15EpilogueDefaultEEEEEvvEEEEvNT_6ParamsE,"aw",@nobits
	.sectionflags	@""
	.align	16
	.zero		1024


//--------------------- .nv.shared.reserved.0     --------------------------
	.section	.nv.shared.reserved.0,"aw",@nobits
	.weak		__nv_reservedSMEM_offset_0_alias
	.size		__nv_reservedSMEM_offset_0_alias, 0, 0
	.other		__nv_reservedSMEM_offset_0_alias,@"STO_CUDA_RESERVED_SHARED STV_DEFAULT"
__nv_reservedSMEM_offset_0_alias:
	.zero		0


//--------------------- .nv.global                --------------------------
	.section	.nv.global,"aw",@nobits
.nv.global:
	.type		_ZN40_INTERNAL_2c66a279_4_k_cu_9639c8f9_166094cute1_E,@object
	.size		_ZN40_INTERNAL_2c66a279_4_k_cu_9639c8f9_166094cute1_E,(_ZN40_INTERNAL_2c66a279_4_k_cu_9639c8f9_166094cuda3std3__45__cpo6cbeginE - _ZN40_INTERNAL_2c66a279_4_k_cu_9639c8f9_166094cute1_E)
_ZN40_INTERNAL_2c66a279_4_k_cu_9639c8f9_166094cute1_E:
	.zero		1
	.type		_ZN40_INTERNAL_2c66a279_4_k_cu_9639c8f9_166094cuda3std3__45__cpo6cbeginE,@object
	.size		_ZN40_INTERNAL_2c66a279_4_k_cu_9639c8f9_166094cuda3std3__45__cpo6cbeginE,(_ZN40_INTERNAL_2c66a279_4_k_cu_9639c8f9_166094cuda3std3__48in_placeE - _ZN40_INTERNAL_2c66a279_4_k_cu_9639c8f9_166094cuda3std3__45__cpo6cbeginE)
_ZN40_INTERNAL_2c66a279_4_k_cu_9639c8f9_166094cuda3std3__45__cpo6cbeginE:
	.zero		1
	.type		_ZN40_INTERNAL_2c66a279_4_k_cu_9639c8f9_166094cuda3std3__48in_placeE,@object
	.size		_ZN40_INTERNAL_2c66a279_4_k_cu_9639c8f9_166094cuda3std3__48in_placeE,(_ZN40_INTERNAL_2c66a279_4_k_cu_9639c8f9_166094cuda3std6ranges3__45__cpo9iter_moveE - _ZN40_INTERNAL_2c66a279_4_k_cu_9639c8f9_166094cuda3std3__48in_placeE)
_ZN40_INTERNAL_2c66a279_4_k_cu_9639c8f9_166094cuda3std3__48in_placeE:
	.zero		1
	.type		_ZN40_INTERNAL_2c66a279_4_k_cu_9639c8f9_166094cuda3std6ranges3__45__cpo9iter_moveE,@object
	.size		_ZN40_INTERNAL_2c66a279_4_k_cu_9639c8f9_166094cuda3std6ranges3__45__cpo9iter_moveE,(_ZN40_INTERNAL_2c66a279_4_k_cu_9639c8f9_166094cuda3std3__45__cpo5beginE - _ZN40_INTERNAL_2c66a279_4_k_cu_9639c8f9_166094cuda3std6ranges3__45__cpo9iter_moveE)
_ZN40_INTERNAL_2c66a279_4_k_cu_9639c8f9_166094cuda3std6ranges3__45__cpo9iter_moveE:
	.zero		1
	.type		_ZN40_INTERNAL_2c66a279_4_k_cu_9639c8f9_166094cuda3std3__45__cpo5beginE,@object
	.size		_ZN40_INTERNAL_2c66a279_4_k_cu_9639c8f9_166094cuda3std3__45__cpo5beginE,(_ZN40_INTERNAL_2c66a279_4_k_cu_9639c8f9_166094cuda3std3__442_GLOBAL__N__2c66a279_4_k_cu_9639c8f9_166096ignoreE - _ZN40_INTERNAL_2c66a279_4_k_cu_9639c8f9_166094cuda3std3__45__cpo5beginE)
_ZN40_INTERNAL_2c66a279_4_k_cu_9639c8f9_166094cuda3std3__45__cpo5beginE:
	.zero		1
	.type		_ZN40_INTERNAL_2c66a279_4_k_cu_9639c8f9_166094cuda3std3__442_GLOBAL__N__2c66a279_4_k_cu_9639c8f9_166096ignoreE,@object
	.size		_ZN40_INTERNAL_2c66a279_4_k_cu_9639c8f9_166094cuda3std3__442_GLOBAL__N__2c66a279_4_k_cu_9639c8f9_166096ignoreE,(_ZN40_INTERNAL_2c66a279_4_k_cu_9639c8f9_166094cute7productE - _ZN40_INTERNAL_2c66a279_4_k_cu_9639c8f9_166094cuda3std3__442_GLOBAL__N__2c66a279_4_k_cu_9639c8f9_166096ignoreE)
_ZN40_INTERNAL_2c66a279_4_k_cu_9639c8f9_166094cuda3std3__442_GLOBAL__N__2c66a279_4_k_cu_9639c8f9_166096ignoreE:
	.zero		1
	.type		_ZN40_INTERNAL_2c66a279_4_k_cu_9639c8f9_166094cute7productE,@object
	.size		_ZN40_INTERNAL_2c66a279_4_k_cu_9639c8f9_166094cute7productE,(_ZN40_INTERNAL_2c66a279_4_k_cu_9639c8f9_166094cuda3std3__45__cpo3endE - _ZN40_INTERNAL_2c66a279_4_k_cu_9639c8f9_166094cute7productE)
_ZN40_INTERNAL_2c66a279_4_k_cu_9639c8f9_166094cute7productE:
	.zero		1
	.type		_ZN40_INTERNAL_2c66a279_4_k_cu_9639c8f9_166094cuda3std3__45__cpo3endE,@object
	.size		_ZN40_INTERNAL_2c66a279_4_k_cu_9639c8f9_166094cuda3std3__45__cpo3endE,(_ZN40_INTERNAL_2c66a279_4_k_cu_9639c8f9_166094cuda3std3__419piecewise_constructE - _ZN40_INTERNAL_2c66a279_4_k_cu_9639c8f9_166094cuda3std3__45__cpo3endE)
_ZN40_INTERNAL_2c66a279_4_k_cu_9639c8f9_166094cuda3std3__45__cpo3endE:
	.zero		1
	.type		_ZN40_INTERNAL_2c66a279_4_k_cu_9639c8f9_166094cuda3std3__419piecewise_constructE,@object
	.size		_ZN40_INTERNAL_2c66a279_4_k_cu_9639c8f9_166094cuda3std3__419piecewise_constructE,(_ZN40_INTERNAL_2c66a279_4_k_cu_9639c8f9_166094cuda3std3__45__cpo4cendE - _ZN40_INTERNAL_2c66a279_4_k_cu_9639c8f9_166094cuda3std3__419piecewise_constructE)
_ZN40_INTERNAL_2c66a279_4_k_cu_9639c8f9_166094cuda3std3__419piecewise_constructE:
	.zero		1
	.type		_ZN40_INTERNAL_2c66a279_4_k_cu_9639c8f9_166094cuda3std3__45__cpo4cendE,@object
	.size		_ZN40_INTERNAL_2c66a279_4_k_cu_9639c8f9_166094cuda3std3__45__cpo4cendE,(_ZN40_INTERNAL_2c66a279_4_k_cu_9639c8f9_166094cuda3std6ranges3__45__cpo4swapE - _ZN40_INTERNAL_2c66a279_4_k_cu_9639c8f9_166094cuda3std3__45__cpo4cendE)
_ZN40_INTERNAL_2c66a279_4_k_cu_9639c8f9_166094cuda3std3__45__cpo4cendE:
	.zero		1
	.type		_ZN40_INTERNAL_2c66a279_4_k_cu_9639c8f9_166094cuda3std6ranges3__45__cpo4swapE,@object
	.size		_ZN40_INTERNAL_2c66a279_4_k_cu_9639c8f9_166094cuda3std6ranges3__45__cpo4swapE,(.L_8 - _ZN40_INTERNAL_2c66a279_4_k_cu_9639c8f9_166094cuda3std6ranges3__45__cpo4swapE)
_ZN40_INTERNAL_2c66a279_4_k_cu_9639c8f9_166094cuda3std6ranges3__45__cpo4swapE:
	.zero		1
.L_8:


//--------------------- .nv.constant0._ZN7cutlass13device_kernelINS_4gemm6kernel13GemmUniversalIN4cute5tupleIJiiiiEEENS1_10collective13CollectiveMmaINS1_34MainloopSm90TmaGmmaWarpSpecializedILi56ENS5_IJNS4_1CILi4EEENSA_ILi1EEESC_EEENS1_32KernelTmaWarpSpecializedPingpongEEENS5_IJNSA_ILi64EEESG_NSA_ILi32EEEEEEaNS5_IJlSC_lEEEaSJ_NS4_8TiledMMAINS4_8MMA_AtomIJNS4_4SM904GMMA26MMA_64x64x32_S32S8S8_SS_TNEEEENS4_6LayoutINS5_IJSC_SC_SC_EEENS5_IJNSA_ILi0EEESS_SS_EEEEENS5_IJNS4_10UnderscoreESV_SV_EEEEENS4_13SM90_TMA_LOADENS4_14ComposedLayoutINS4_7SwizzleILi1ELi4ELi3EEENS4_18smem_ptr_flag_bitsILi8EEENSQ_INS5_IJNSA_ILi8EEESH_EEENS5_IJSH_SC_EEEEEEEvNS4_8identityENS4_23SM90_TMA_LOAD_MULTICASTES18_vS19_EENS_8epilogue10collective6detail29Sm90TmaWarpSpecializedAdapterINS1D_15DefaultEpilogueIaSJ_SJ_NS1C_6thread17LinearCombinationIaLi1EiiLNS1H_9ScaleType4KindE0ELNS_15FloatRoundStyleE2EaEENS1_15EpilogueDefaultEEEEEvvEEEEvNT_6ParamsE --------------------------
	.section	.nv.constant0._ZN7cutlass13device_kernelINS_4gemm6kernel13GemmUniversalIN4cute5tupleIJiiiiEEENS1_10collective13CollectiveMmaINS1_34MainloopSm90TmaGmmaWarpSpecializedILi56ENS5_IJNS4_1CILi4EEENSA_ILi1EEESC_EEENS1_32KernelTmaWarpSpecializedPingpongEEENS5_IJNSA_ILi64EEESG_NSA_ILi32EEEEEEaNS5_IJlSC_lEEEaSJ_NS4_8TiledMMAINS4_8MMA_AtomIJNS4_4SM904GMMA26MMA_64x64x32_S32S8S8_SS_TNEEEENS4_6LayoutINS5_IJSC_SC_SC_EEENS5_IJNSA_ILi0EEESS_SS_EEEEENS5_IJNS4_10UnderscoreESV_SV_EEEEENS4_13SM90_TMA_LOADENS4_14ComposedLayoutINS4_7SwizzleILi1ELi4ELi3EEENS4_18smem_ptr_flag_bitsILi8EEENSQ_INS5_IJNSA_ILi8EEESH_EEENS5_IJSH_SC_EEEEEEEvNS4_8identityENS4_23SM90_TMA_LOAD_MULTICASTES18_vS19_EENS_8epilogue10collective6detail29Sm90TmaWarpSpecializedAdapterINS1D_15DefaultEpilogueIaSJ_SJ_NS1C_6thread17LinearCombinationIaLi1EiiLNS1H_9ScaleType4KindE0ELNS_15FloatRoundStyleE2EaEENS1_15EpilogueDefaultEEEEEvvEEEEvNT_6ParamsE,"a",@progbits
	.sectionflags	@""
	.align	4
.nv.constant0._ZN7cutlass13device_kernelINS_4gemm6kernel13GemmUniversalIN4cute5tupleIJiiiiEEENS1_10collective13CollectiveMmaINS1_34MainloopSm90TmaGmmaWarpSpecializedILi56ENS5_IJNS4_1CILi4EEENSA_ILi1EEESC_EEENS1_32KernelTmaWarpSpecializedPingpongEEENS5_IJNSA_ILi64EEESG_NSA_ILi32EEEEEEaNS5_IJlSC_lEEEaSJ_NS4_8TiledMMAINS4_8MMA_AtomIJNS4_4SM904GMMA26MMA_64x64x32_S32S8S8_SS_TNEEEENS4_6LayoutINS5_IJSC_SC_SC_EEENS5_IJNSA_ILi0EEESS_SS_EEEEENS5_IJNS4_10UnderscoreESV_SV_EEEEENS4_13SM90_TMA_LOADENS4_14ComposedLayoutINS4_7SwizzleILi1ELi4ELi3EEENS4_18smem_ptr_flag_bitsILi8EEENSQ_INS5_IJNSA_ILi8EEESH_EEENS5_IJSH_SC_EEEEEEEvNS4_8identityENS4_23SM90_TMA_LOAD_MULTICASTES18_vS19_EENS_8epilogue10collective6detail29Sm90TmaWarpSpecializedAdapterINS1D_15DefaultEpilogueIaSJ_SJ_NS1C_6thread17LinearCombinationIaLi1EiiLNS1H_9ScaleType4KindE0ELNS_15FloatRoundStyleE2EaEENS1_15EpilogueDefaultEEEEEvvEEEEvNT_6ParamsE:
	.zero		1664


//--------------------- SYMBOLS --------------------------

	.type		.nv.reservedSmem.offset0,@object
	.size		.nv.reservedSmem.offset0,0x4
	.type		__assertfail,@function
